	.target	sm_90a

	.elftype	@"ET_EXEC"


//--------------------- .note.nv.tkinfo           --------------------------
	.section	.note.nv.tkinfo,"",@"SHT_NOTE"
	.sectionflags	@"SHF_NOTE_NV_TKINFO"
	.tkinfo
        /*0018*/ 	.word	0x00000002
        /*0030*/ 	.string	""
        /*0030*/ 	.string	"ptxas"
        /*0030*/ 	.string	"Cuda compilation tools, release 13.0, V13.0.88"
        /*0030*/ 	.string	"Build cuda_13.0.r13.0/compiler.36424714_0"
        /*0030*/ 	.string	"-v  -suppress-debug-info  -lineinfo  -arch sm_90a "



//--------------------- .note.nv.cuinfo           --------------------------
	.section	.note.nv.cuinfo,"",@"SHT_NOTE"
	.sectionflags	@"SHF_NOTE_NV_CUINFO"
        /*0018*/ 	.short	0x0002
        /*001a*/ 	.short	0x005a
        /*001c*/ 	.short	0x0082
	.zero		2


//--------------------- .nv.info                  --------------------------
	.section	.nv.info,"",@"SHT_CUDA_INFO"
	.align	4


	//----- nvinfo : EIATTR_REGCOUNT
	.align		4
        /*0000*/ 	.byte	0x04, 0x2f
        /*0002*/ 	.short	(.L_1 - .L_0)
	.align		4
.L_0:
        /*0004*/ 	.word	index@(matmul_kernel)
        /*0008*/ 	.word	0x000000a8


	//----- nvinfo : EIATTR_FRAME_SIZE
	.align		4
.L_1:
        /*000c*/ 	.byte	0x04, 0x11
        /*000e*/ 	.short	(.L_3 - .L_2)
	.align		4
.L_2:
        /*0010*/ 	.word	index@(matmul_kernel)
        /*0014*/ 	.word	0x00000000


	//----- nvinfo : EIATTR_MIN_STACK_SIZE
	.align		4
.L_3:
        /*0018*/ 	.byte	0x04, 0x12
        /*001a*/ 	.short	(.L_5 - .L_4)
	.align		4
.L_4:
        /*001c*/ 	.word	index@(matmul_kernel)
        /*0020*/ 	.word	0x00000000
.L_5:


//--------------------- .nv.compat                --------------------------
	.section	.nv.compat,"",@"SHT_CUDA_COMPAT_INFO"
	.align	4
        /*0000*/ 	.byte	0x02, 0x09, 0x01, 0x00, 0x02, 0x02, 0x04, 0x00, 0x02, 0x05, 0x05, 0x00, 0x03, 0x07, 0x01, 0x01
        /*0010*/ 	.byte	0x02, 0x03, 0x00, 0x00, 0x02, 0x06, 0x01, 0x00, 0x04, 0x0b, 0x08, 0x00, 0x00, 0x00, 0x00, 0x00
        /*0020*/ 	.byte	0x00, 0x00, 0x00, 0x00


//--------------------- .nv.info.matmul_kernel    --------------------------
	.section	.nv.info.matmul_kernel,"",@"SHT_CUDA_INFO"
	.sectionflags	@""
	.align	4


	//----- nvinfo : EIATTR_CUDA_API_VERSION
	.align		4
        /*0000*/ 	.byte	0x04, 0x37
        /*0002*/ 	.short	(.L_7 - .L_6)
.L_6:
        /*0004*/ 	.word	0x00000082


	//----- nvinfo : EIATTR_KPARAM_INFO
	.align		4
.L_7:
        /*0008*/ 	.byte	0x04, 0x17
        /*000a*/ 	.short	(.L_9 - .L_8)
.L_8:
        /*000c*/ 	.word	0x00000000
        /*0010*/ 	.short	0x000d
        /*0012*/ 	.short	0x0048
        /*0014*/ 	.byte	0x00, 0xf4, 0x21, 0x00


	//----- nvinfo : EIATTR_KPARAM_INFO
	.align		4
.L_9:
        /*0018*/ 	.byte	0x04, 0x17
        /*001a*/ 	.short	(.L_11 - .L_10)
.L_10:
        /*001c*/ 	.word	0x00000000
        /*0020*/ 	.short	0x000c
        /*0022*/ 	.short	0x0040
        /*0024*/ 	.byte	0x00, 0xf4, 0x21, 0x00


	//----- nvinfo : EIATTR_KPARAM_INFO
	.align		4
.L_11:
        /*0028*/ 	.byte	0x04, 0x17
        /*002a*/ 	.short	(.L_13 - .L_12)
.L_12:
        /*002c*/ 	.word	0x00000000
        /*0030*/ 	.short	0x000b
        /*0032*/ 	.short	0x0038
        /*0034*/ 	.byte	0x00, 0xf0, 0x11, 0x00


	//----- nvinfo : EIATTR_KPARAM_INFO
	.align		4
.L_13:
        /*0038*/ 	.byte	0x04, 0x17
        /*003a*/ 	.short	(.L_15 - .L_14)
.L_14:
        /*003c*/ 	.word	0x00000000
        /*0040*/ 	.short	0x000a
        /*0042*/ 	.short	0x0034
        /*0044*/ 	.byte	0x00, 0xf0, 0x11, 0x00


	//----- nvinfo : EIATTR_KPARAM_INFO
	.align		4
.L_15:
        /*0048*/ 	.byte	0x04, 0x17
        /*004a*/ 	.short	(.L_17 - .L_16)
.L_16:
        /*004c*/ 	.word	0x00000000
        /*0050*/ 	.short	0x0009
        /*0052*/ 	.short	0x0030
        /*0054*/ 	.byte	0x00, 0xf0, 0x11, 0x00


	//----- nvinfo : EIATTR_KPARAM_INFO
	.align		4
.L_17:
        /*0058*/ 	.byte	0x04, 0x17
        /*005a*/ 	.short	(.L_19 - .L_18)
.L_18:
        /*005c*/ 	.word	0x00000000
        /*0060*/ 	.short	0x0008
        /*0062*/ 	.short	0x002c
        /*0064*/ 	.byte	0x00, 0xf0, 0x11, 0x00


	//----- nvinfo : EIATTR_KPARAM_INFO
	.align		4
.L_19:
        /*0068*/ 	.byte	0x04, 0x17
        /*006a*/ 	.short	(.L_21 - .L_20)
.L_20:
        /*006c*/ 	.word	0x00000000
        /*0070*/ 	.short	0x0007
        /*0072*/ 	.short	0x0028
        /*0074*/ 	.byte	0x00, 0xf0, 0x11, 0x00


	//----- nvinfo : EIATTR_KPARAM_INFO
	.align		4
.L_21:
        /*0078*/ 	.byte	0x04, 0x17
        /*007a*/ 	.short	(.L_23 - .L_22)
.L_22:
        /*007c*/ 	.word	0x00000000
        /*0080*/ 	.short	0x0006
        /*0082*/ 	.short	0x0024
        /*0084*/ 	.byte	0x00, 0xf0, 0x11, 0x00


	//----- nvinfo : EIATTR_KPARAM_INFO
	.align		4
.L_23:
        /*0088*/ 	.byte	0x04, 0x17
        /*008a*/ 	.short	(.L_25 - .L_24)
.L_24:
        /*008c*/ 	.word	0x00000000
        /*0090*/ 	.short	0x0005
        /*0092*/ 	.short	0x0020
        /*0094*/ 	.byte	0x00, 0xf0, 0x11, 0x00


	//----- nvinfo : EIATTR_KPARAM_INFO
	.align		4
.L_25:
        /*0098*/ 	.byte	0x04, 0x17
        /*009a*/ 	.short	(.L_27 - .L_26)
.L_26:
        /*009c*/ 	.word	0x00000000
        /*00a0*/ 	.short	0x0004
        /*00a2*/ 	.short	0x001c
        /*00a4*/ 	.byte	0x00, 0xf0, 0x11, 0x00


	//----- nvinfo : EIATTR_KPARAM_INFO
	.align		4
.L_27:
        /*00a8*/ 	.byte	0x04, 0x17
        /*00aa*/ 	.short	(.L_29 - .L_28)
.L_28:
        /*00ac*/ 	.word	0x00000000
        /*00b0*/ 	.short	0x0003
        /*00b2*/ 	.short	0x0018
        /*00b4*/ 	.byte	0x00, 0xf0, 0x11, 0x00


	//----- nvinfo : EIATTR_KPARAM_INFO
	.align		4
.L_29:
        /*00b8*/ 	.byte	0x04, 0x17
        /*00ba*/ 	.short	(.L_31 - .L_30)
.L_30:
        /*00bc*/ 	.word	0x00000000
        /*00c0*/ 	.short	0x0002
        /*00c2*/ 	.short	0x0010
        /*00c4*/ 	.byte	0x00, 0xf4, 0x21, 0x00


	//----- nvinfo : EIATTR_KPARAM_INFO
	.align		4
.L_31:
        /*00c8*/ 	.byte	0x04, 0x17
        /*00ca*/ 	.short	(.L_33 - .L_32)
.L_32:
        /*00cc*/ 	.word	0x00000000
        /*00d0*/ 	.short	0x0001
        /*00d2*/ 	.short	0x0008
        /*00d4*/ 	.byte	0x00, 0xf4, 0x21, 0x00


	//----- nvinfo : EIATTR_KPARAM_INFO
	.align		4
.L_33:
        /*00d8*/ 	.byte	0x04, 0x17
        /*00da*/ 	.short	(.L_35 - .L_34)
.L_34:
        /*00dc*/ 	.word	0x00000000
        /*00e0*/ 	.short	0x0000
        /*00e2*/ 	.short	0x0000
        /*00e4*/ 	.byte	0x00, 0xf4, 0x21, 0x00


	//----- nvinfo : EIATTR_EXPLICIT_CLUSTER
	.align		4
.L_35:
        /*00e8*/ 	.byte	0x01, 0x3e
	.zero		2


	//----- nvinfo : EIATTR_CTA_PER_CLUSTER
	.align		4
        /*00ec*/ 	.byte	0x04, 0x3d
        /*00ee*/ 	.short	(.L_37 - .L_36)
.L_36:
        /*00f0*/ 	.word	0x00000004
        /*00f4*/ 	.word	0x00000001
        /*00f8*/ 	.word	0x00000001


	//----- nvinfo : EIATTR_SPARSE_MMA_MASK
	.align		4
.L_37:
        /*00fc*/ 	.byte	0x03, 0x50
        /*00fe*/ 	.short	0x0000


	//----- nvinfo : EIATTR_MAXREG_COUNT
	.align		4
        /*0100*/ 	.byte	0x03, 0x1b
        /*0102*/ 	.short	0x00ff


	//----- nvinfo : EIATTR_NUM_BARRIERS
	.align		4
        /*0104*/ 	.byte	0x02, 0x4c
        /*0106*/ 	.byte	0x01
	.zero		1


	//----- nvinfo : EIATTR_MERCURY_ISA_VERSION
	.align		4
        /*0108*/ 	.byte	0x03, 0x5f
        /*010a*/ 	.short	0x0101


	//----- nvinfo : EIATTR_EXIT_INSTR_OFFSETS
	.align		4
        /*010c*/ 	.byte	0x04, 0x1c
        /*010e*/ 	.short	(.L_39 - .L_38)


	//   ....[0]....
.L_38:
        /*0110*/ 	.word	0x00003f80


	//   ....[1]....
        /*0114*/ 	.word	0x00003fa0


	//----- nvinfo : EIATTR_REQNTID
	.align		4
.L_39:
        /*0118*/ 	.byte	0x04, 0x10
        /*011a*/ 	.short	(.L_41 - .L_40)
.L_40:
        /*011c*/ 	.word	0x00000080
        /*0120*/ 	.word	0x00000001
        /*0124*/ 	.word	0x00000001


	//----- nvinfo : EIATTR_CBANK_PARAM_SIZE
	.align		4
.L_41:
        /*0128*/ 	.byte	0x03, 0x19
        /*012a*/ 	.short	0x0050


	//----- nvinfo : EIATTR_PARAM_CBANK
	.align		4
        /*012c*/ 	.byte	0x04, 0x0a
        /*012e*/ 	.short	(.L_43 - .L_42)
	.align		4
.L_42:
        /*0130*/ 	.word	index@(.nv.constant0.matmul_kernel)
        /*0134*/ 	.short	0x0210
        /*0136*/ 	.short	0x0050


	//----- nvinfo : EIATTR_SW_WAR
	.align		4
.L_43:
        /*0138*/ 	.byte	0x04, 0x36
        /*013a*/ 	.short	(.L_45 - .L_44)
.L_44:
        /*013c*/ 	.word	0x00000008
.L_45:


//--------------------- .nv.callgraph             --------------------------
	.section	.nv.callgraph,"",@"SHT_CUDA_CALLGRAPH"
	.align	4
	.sectionentsize	8
	.align		4
        /*0000*/ 	.word	0x00000000
	.align		4
        /*0004*/ 	.word	0xffffffff
	.align		4
        /*0008*/ 	.word	0x00000000
	.align		4
        /*000c*/ 	.word	0xfffffffe
	.align		4
        /*0010*/ 	.word	0x00000000
	.align		4
        /*0014*/ 	.word	0xfffffffd
	.align		4
        /*0018*/ 	.word	0x00000000
	.align		4
        /*001c*/ 	.word	0xfffffffc


//--------------------- .text.matmul_kernel       --------------------------
	.section	.text.matmul_kernel,"ax",@progbits
	.align	128
        .global         matmul_kernel
        .type           matmul_kernel,@function
        .size           matmul_kernel,(.L_x_4 - matmul_kernel)
        .other          matmul_kernel,@"STO_CUDA_ENTRY STV_DEFAULT"
matmul_kernel:
.text.matmul_kernel:
[----:B------:R-:W0:Y:S08]  /*0000*/  LDC R1, c[0x0][0x28] ;  /* 0x00000a00ff017b82 */ /* 0x000e300000000800 */
[----:B------:R-:W1:Y:S01]  /*0010*/  LDC.64 R28, c[0x0][0x228] ;  /* 0x00008a00ff1c7b82 */ /* 0x000e620000000a00 */
[----:B------:R-:W-:Y:S01]  /*0020*/  ULDC.64 UR16, c[0x0][0x208] ;  /* 0x0000820000107ab9 */ /* 0x000fe20000000a00 */
[----:B------:R-:W-:-:S06]  /*0030*/  ULDC UR11, c[0x0][0x230] ;  /* 0x00008c00000b7ab9 */ /* 0x000fcc0000000800 */
[----:B------:R-:W2:Y:S08]  /*0040*/  S2UR UR4, SR_CTAID.X ;  /* 0x00000000000479c3 */ /* 0x000eb00000002500 */
[----:B------:R-:W3:Y:S01]  /*0050*/  LDC R82, c[0x0][0x230] ;  /* 0x00008c00ff527b82 */ /* 0x000ee20000000800 */
[----:B-1----:R-:W-:-:S07]  /*0060*/  VIADD R0, R29, 0x3f ;  /* 0x0000003f1d007836 */ /* 0x002fce0000000000 */
[----:B------:R-:W1:Y:S01]  /*0070*/  S2UR UR10, SR_CgaCtaId ;  /* 0x00000000000a79c3 */ /* 0x000e620000008800 */
[----:B------:R-:W-:Y:S02]  /*0080*/  SHF.R.S32.HI R3, RZ, 0x1f, R0 ;  /* 0x0000001fff037819 */ /* 0x000fe40000011400 */
[----:B--2---:R-:W-:Y:S01]  /*0090*/  I2FP.F32.U32 R5, UR4 ;  /* 0x0000000400057c45 */ /* 0x004fe20008201000 */
[----:B------:R-:W-:Y:S01]  /*00a0*/  ULDC UR4, c[0x0][0x150] ;  /* 0x0000540000047ab9 */ /* 0x000fe20000000800 */
[----:B------:R-:W-:-:S03]  /*00b0*/  LEA.HI R3, R3, R0, RZ, 0x6 ;  /* 0x0000000003037211 */ /* 0x000fc600078f30ff */
[----:B------:R-:W-:Y:S01]  /*00c0*/  FMUL R5, R5, UR4 ;  /* 0x0000000405057c20 */ /* 0x000fe20008400000 */
[----:B------:R-:W-:Y:S01]  /*00d0*/  SHF.R.S32.HI R3, RZ, 0x6, R3 ;  /* 0x00000006ff037819 */ /* 0x000fe20000011403 */
[----:B---3--:R-:W-:-:S04]  /*00e0*/  VIADD R82, R82, 0x3f ;  /* 0x0000003f52527836 */ /* 0x008fc80000000000 */
[----:B------:R-:W-:Y:S01]  /*00f0*/  IMAD.SHL.U32 R4, R3, 0x8, RZ ;  /* 0x0000000803047824 */ /* 0x000fe200078e00ff */
[----:B------:R-:W2:Y:S04]  /*0100*/  F2I.U32.TRUNC.NTZ R5, R5 ;  /* 0x0000000500057305 */ /* 0x000ea8000020f000 */
[----:B------:R-:W-:-:S04]  /*0110*/  IABS R7, R4 ;  /* 0x0000000400077213 */ /* 0x000fc80000000000 */
[----:B------:R-:W3:Y:S01]  /*0120*/  I2F.RP R0, R7 ;  /* 0x0000000700007306 */ /* 0x000ee20000209400 */
[----:B--2---:R-:W-:-:S07]  /*0130*/  IABS R11, R5 ;  /* 0x00000005000b7213 */ /* 0x004fce0000000000 */
[----:B---3--:R-:W2:Y:S02]  /*0140*/  MUFU.RCP R0, R0 ;  /* 0x0000000000007308 */ /* 0x008ea40000001000 */
[----:B--2---:R-:W-:Y:S01]  /*0150*/  VIADD R2, R0, 0xffffffe ;  /* 0x0ffffffe00027836 */ /* 0x004fe20000000000 */
[----:B------:R-:W-:-:S05]  /*0160*/  IABS R0, R4 ;  /* 0x0000000400007213 */ /* 0x000fca0000000000 */
[----:B------:R2:W3:Y:S01]  /*0170*/  F2I.FTZ.U32.TRUNC.NTZ R3, R2 ;  /* 0x0000000200037305 */ /* 0x0004e2000021f000 */
[----:B------:R-:W-:Y:S02]  /*0180*/  IMAD.MOV R0, RZ, RZ, -R0 ;  /* 0x000000ffff007224 */ /* 0x000fe400078e0a00 */
[----:B--2---:R-:W-:Y:S02]  /*0190*/  IMAD.MOV.U32 R2, RZ, RZ, RZ ;  /* 0x000000ffff027224 */ /* 0x004fe400078e00ff */
[----:B---3--:R-:W-:-:S04]  /*01a0*/  IMAD.MOV R6, RZ, RZ, -R3 ;  /* 0x000000ffff067224 */ /* 0x008fc800078e0a03 */
[----:B------:R-:W-:-:S04]  /*01b0*/  IMAD R9, R6, R7, RZ ;  /* 0x0000000706097224 */ /* 0x000fc800078e02ff */
[----:B------:R-:W-:-:S06]  /*01c0*/  IMAD.HI.U32 R2, R3, R9, R2 ;  /* 0x0000000903027227 */ /* 0x000fcc00078e0002 */
[----:B------:R-:W-:-:S04]  /*01d0*/  IMAD.HI.U32 R2, R2, R11, RZ ;  /* 0x0000000b02027227 */ /* 0x000fc800078e00ff */
[----:B------:R-:W-:-:S05]  /*01e0*/  IMAD R0, R2, R0, R11 ;  /* 0x0000000002007224 */ /* 0x000fca00078e020b */
[----:B------:R-:W-:-:S13]  /*01f0*/  ISETP.GT.U32.AND P1, PT, R7, R0, PT ;  /* 0x000000000700720c */ /* 0x000fda0003f24070 */
[----:B------:R-:W-:Y:S02]  /*0200*/  @!P1 IMAD.IADD R0, R0, 0x1, -R7 ;  /* 0x0000000100009824 */ /* 0x000fe400078e0a07 */
[----:B------:R-:W-:Y:S01]  /*0210*/  @!P1 VIADD R2, R2, 0x1 ;  /* 0x0000000102029836 */ /* 0x000fe20000000000 */
[----:B------:R-:W-:Y:S02]  /*0220*/  ISETP.NE.AND P1, PT, R4, RZ, PT ;  /* 0x000000ff0400720c */ /* 0x000fe40003f25270 */
[----:B------:R-:W-:Y:S02]  /*0230*/  ISETP.GE.U32.AND P0, PT, R0, R7, PT ;  /* 0x000000070000720c */ /* 0x000fe40003f06070 */
[----:B------:R-:W-:-:S04]  /*0240*/  LOP3.LUT R0, R5, R4, RZ, 0x3c, !PT ;  /* 0x0000000405007212 */ /* 0x000fc800078e3cff */
[----:B------:R-:W-:Y:S01]  /*0250*/  ISETP.GE.AND P2, PT, R0, RZ, PT ;  /* 0x000000ff0000720c */ /* 0x000fe20003f46270 */
[----:B------:R-:W-:-:S05]  /*0260*/  VIADD R0, R28, 0x7f ;  /* 0x0000007f1c007836 */ /* 0x000fca0000000000 */
[----:B------:R-:W-:Y:S01]  /*0270*/  SHF.R.S32.HI R3, RZ, 0x1f, R0 ;  /* 0x0000001fff037819 */ /* 0x000fe20000011400 */
[----:B------:R-:W-:-:S03]  /*0280*/  @P0 VIADD R2, R2, 0x1 ;  /* 0x0000000102020836 */ /* 0x000fc60000000000 */
[----:B------:R-:W-:-:S03]  /*0290*/  LEA.HI R3, R3, R0, RZ, 0x7 ;  /* 0x0000000003037211 */ /* 0x000fc600078f38ff */
[----:B------:R-:W-:Y:S01]  /*02a0*/  @!P2 IMAD.MOV R2, RZ, RZ, -R2 ;  /* 0x000000ffff02a224 */ /* 0x000fe200078e0a02 */
[----:B------:R-:W-:-:S05]  /*02b0*/  @!P1 LOP3.LUT R2, RZ, R4, RZ, 0x33, !PT ;  /* 0x00000004ff029212 */ /* 0x000fca00078e33ff */
[----:B------:R-:W-:Y:S02]  /*02c0*/  IMAD.SHL.U32 R16, R2, 0x8, RZ ;  /* 0x0000000802107824 */ /* 0x000fe400078e00ff */
[----:B------:R-:W-:-:S03]  /*02d0*/  IMAD.MOV R2, RZ, RZ, -R2 ;  /* 0x000000ffff027224 */ /* 0x000fc600078e0a02 */
[----:B------:R-:W-:Y:S01]  /*02e0*/  LEA.HI.SX32 R3, R3, -R16, 0x19 ;  /* 0x8000001003037211 */ /* 0x000fe200078fcaff */
[----:B------:R-:W-:-:S03]  /*02f0*/  IMAD R11, R4, R2, R5 ;  /* 0x00000002040b7224 */ /* 0x000fc600078e0205 */
[----:B------:R-:W-:Y:S02]  /*0300*/  VIMNMX R6, R3, 0x8, PT ;  /* 0x0000000803067848 */ /* 0x000fe40003fe0100 */
[----:B------:R-:W-:Y:S02]  /*0310*/  IABS R9, R11 ;  /* 0x0000000b00097213 */ /* 0x000fe40000000000 */
[-C--:B------:R-:W-:Y:S02]  /*0320*/  IABS R7, R6.reuse ;  /* 0x0000000600077213 */ /* 0x080fe40000000000 */
[----:B------:R-:W-:Y:S02]  /*0330*/  IABS R4, R6 ;  /* 0x0000000600047213 */ /* 0x000fe40000000000 */
[----:B------:R-:W2:Y:S01]  /*0340*/  I2F.RP R0, R7 ;  /* 0x0000000700007306 */ /* 0x000ea20000209400 */
[C---:B------:R-:W-:Y:S02]  /*0350*/  R2UR UR5, R6.reuse ;  /* 0x00000000060572ca */ /* 0x040fe400000e0000 */
[----:B------:R-:W-:-:S11]  /*0360*/  R2UR UR6, R6 ;  /* 0x00000000060672ca */ /* 0x000fd600000e0000 */
[----:B------:R-:W-:Y:S01]  /*0370*/  UISETP.NE.AND UP0, UPT, UR5, URZ, UPT ;  /* 0x0000003f0500728c */ /* 0x000fe2000bf05270 */
[----:B--2---:R-:W2:Y:S01]  /*0380*/  MUFU.RCP R0, R0 ;  /* 0x0000000000007308 */ /* 0x004ea20000001000 */
[----:B-1----:R-:W-:Y:S01]  /*0390*/  USHF.L.U32 UR5, UR10, 0x5, URZ ;  /* 0x000000050a057899 */ /* 0x002fe2000800063f */
[----:B--2---:R-:W-:Y:S02]  /*03a0*/  VIADD R3, R0, 0xffffffe ;  /* 0x0ffffffe00037836 */ /* 0x004fe40000000000 */
[----:B------:R-:W-:-:S04]  /*03b0*/  IMAD.MOV R0, RZ, RZ, -R4 ;  /* 0x000000ffff007224 */ /* 0x000fc800078e0a04 */
[----:B------:R-:W1:Y:S02]  /*03c0*/  F2I.FTZ.U32.TRUNC.NTZ R3, R3 ;  /* 0x0000000300037305 */ /* 0x000e64000021f000 */
[----:B-1----:R-:W-:-:S04]  /*03d0*/  IMAD.MOV R8, RZ, RZ, -R3 ;  /* 0x000000ffff087224 */ /* 0x002fc800078e0a03 */
[----:B------:R-:W-:-:S04]  /*03e0*/  IMAD.MOV.U32 R2, RZ, RZ, R8 ;  /* 0x000000ffff027224 */ /* 0x000fc800078e0008 */
[----:B------:R-:W-:Y:S02]  /*03f0*/  IMAD R5, R2, R7, RZ ;  /* 0x0000000702057224 */ /* 0x000fe400078e02ff */
[----:B------:R-:W-:-:S04]  /*0400*/  IMAD.MOV.U32 R2, RZ, RZ, RZ ;  /* 0x000000ffff027224 */ /* 0x000fc800078e00ff */
[----:B------:R-:W-:-:S06]  /*0410*/  IMAD.HI.U32 R2, R3, R5, R2 ;  /* 0x0000000503027227 */ /* 0x000fcc00078e0002 */
[----:B------:R-:W-:-:S04]  /*0420*/  IMAD.HI.U32 R2, R2, R9, RZ ;  /* 0x0000000902027227 */ /* 0x000fc800078e00ff */
[----:B------:R-:W-:-:S05]  /*0430*/  IMAD R0, R2, R0, R9 ;  /* 0x0000000002007224 */ /* 0x000fca00078e0209 */
[----:B------:R-:W-:-:S13]  /*0440*/  ISETP.GT.U32.AND P1, PT, R7, R0, PT ;  /* 0x000000000700720c */ /* 0x000fda0003f24070 */
[----:B------:R-:W-:Y:S02]  /*0450*/  @!P1 IMAD.IADD R0, R0, 0x1, -R7 ;  /* 0x0000000100009824 */ /* 0x000fe400078e0a07 */
[----:B------:R-:W-:-:S03]  /*0460*/  @!P1 VIADD R2, R2, 0x1 ;  /* 0x0000000102029836 */ /* 0x000fc60000000000 */
[----:B------:R-:W-:Y:S02]  /*0470*/  ISETP.GE.U32.AND P0, PT, R0, R7, PT ;  /* 0x000000070000720c */ /* 0x000fe40003f06070 */
[----:B------:R-:W-:-:S04]  /*0480*/  LOP3.LUT R0, R11, R6, RZ, 0x3c, !PT ;  /* 0x000000060b007212 */ /* 0x000fc800078e3cff */
[----:B------:R-:W-:Y:S02]  /*0490*/  ISETP.GE.AND P2, PT, R0, RZ, PT ;  /* 0x000000ff0000720c */ /* 0x000fe40003f46270 */
[----:B------:R-:W1:Y:S05]  /*04a0*/  S2R R0, SR_TID.X ;  /* 0x0000000000007919 */ /* 0x000e6a0000002100 */
[----:B------:R-:W-:Y:S01]  /*04b0*/  @P0 VIADD R2, R2, 0x1 ;  /* 0x0000000102020836 */ /* 0x000fe20000000000 */
[----:B------:R-:W-:-:S05]  /*04c0*/  ISETP.GT.AND P0, PT, R82, 0x3f, PT ;  /* 0x0000003f5200780c */ /* 0x000fca0003f04270 */
[----:B------:R-:W-:-:S05]  /*04d0*/  @!P2 IMAD.MOV R2, RZ, RZ, -R2 ;  /* 0x000000ffff02a224 */ /* 0x000fca00078e0a02 */
[----:B------:R-:W-:-:S09]  /*04e0*/  R2UR UR4, R2 ;  /* 0x00000000020472ca */ /* 0x000fd200000e0000 */
[----:B------:R-:W-:Y:S02]  /*04f0*/  @!UP0 ULOP3.LUT UR4, URZ, UR6, URZ, 0x33, !UPT ;  /* 0x000000063f048292 */ /* 0x000fe4000f8e333f */
[----:B------:R-:W-:Y:S02]  /*0500*/  ULOP3.LUT UR6, UR5, 0x20, URZ, 0xc0, !UPT ;  /* 0x0000002005067892 */ /* 0x000fe4000f8ec03f */
[----:B------:R-:W-:Y:S02]  /*0510*/  UIADD3 UR7, -UR4, URZ, URZ ;  /* 0x0000003f04077290 */ /* 0x000fe4000fffe13f */
[----:B------:R-:W-:Y:S01]  /*0520*/  ULOP3.LUT UR5, UR5, 0x40, URZ, 0xc0, !UPT ;  /* 0x0000004005057892 */ /* 0x000fe2000f8ec03f */
[----:B-1----:R-:W-:Y:S01]  /*0530*/  SHF.R.U32.HI R2, RZ, 0x6, R0 ;  /* 0x00000006ff027819 */ /* 0x002fe20000011600 */
[----:B------:R-:W-:Y:S01]  /*0540*/  ULEA UR6, UR4, UR6, 0x6 ;  /* 0x0000000604067291 */ /* 0x000fe2000f8e303f */
[----:B------:R-:W-:Y:S01]  /*0550*/  LOP3.LUT R101, R0, 0x3f, RZ, 0xc0, !PT ;  /* 0x0000003f00657812 */ /* 0x000fe200078ec0ff */
[----:B------:R-:W-:Y:S01]  /*0560*/  IMAD R3, R6, UR7, R11 ;  /* 0x0000000706037c24 */ /* 0x000fe2000f8e020b */
[----:B------:R-:W-:Y:S01]  /*0570*/  SGXT.U32 R2, R2, 0x1 ;  /* 0x000000010202781a */ /* 0x000fe20000000000 */
[----:B------:R-:W-:-:S02]  /*0580*/  UMOV UR4, 0x400 ;  /* 0x0000040000047882 */ /* 0x000fc40000000000 */
[----:B------:R-:W-:Y:S01]  /*0590*/  IMAD.IADD R16, R16, 0x1, R3 ;  /* 0x0000000110107824 */ /* 0x000fe200078e0203 */
[----:B------:R-:W-:Y:S01]  /*05a0*/  LOP3.LUT R3, R2, UR6, RZ, 0xfc, !PT ;  /* 0x0000000602037c12 */ /* 0x000fe2000f8efcff */
[----:B------:R-:W-:-:S03]  /*05b0*/  ULEA UR10, UR10, UR4, 0x18 ;  /* 0x000000040a0a7291 */ /* 0x000fc6000f8ec03f */
[----:B------:R-:W-:Y:S02]  /*05c0*/  LEA R20, R16, UR5, 0x7 ;  /* 0x0000000510147c11 */ /* 0x000fe4000f8e38ff */
[C---:B------:R-:W-:Y:S02]  /*05d0*/  LOP3.LUT R4, R3.reuse, 0x2, RZ, 0xfc, !PT ;  /* 0x0000000203047812 */ /* 0x040fe400078efcff */
[----:B------:R-:W-:Y:S01]  /*05e0*/  LOP3.LUT R5, R3, 0x4, RZ, 0xfc, !PT ;  /* 0x0000000403057812 */ /* 0x000fe200078efcff */
[----:B------:R-:W-:Y:S01]  /*05f0*/  IMAD.IADD R19, R101, 0x1, R20 ;  /* 0x0000000165137824 */ /* 0x000fe200078e0214 */
[C---:B------:R-:W-:Y:S02]  /*0600*/  LOP3.LUT R6, R3.reuse, 0x6, RZ, 0xfc, !PT ;  /* 0x0000000603067812 */ /* 0x040fe400078efcff */
[C---:B------:R-:W-:Y:S02]  /*0610*/  LOP3.LUT R7, R3.reuse, 0x8, RZ, 0xfc, !PT ;  /* 0x0000000803077812 */ /* 0x040fe400078efcff */
[----:B------:R-:W-:-:S02]  /*0620*/  LOP3.LUT R8, R3, 0xa, RZ, 0xfc, !PT ;  /* 0x0000000a03087812 */ /* 0x000fc400078efcff */
[C---:B------:R-:W-:Y:S02]  /*0630*/  LOP3.LUT R9, R3.reuse, 0xc, RZ, 0xfc, !PT ;  /* 0x0000000c03097812 */ /* 0x040fe400078efcff */
[C---:B------:R-:W-:Y:S02]  /*0640*/  LOP3.LUT R10, R3.reuse, 0xe, RZ, 0xfc, !PT ;  /* 0x0000000e030a7812 */ /* 0x040fe400078efcff */
[C---:B------:R-:W-:Y:S02]  /*0650*/  LOP3.LUT R11, R3.reuse, 0x10, RZ, 0xfc, !PT ;  /* 0x00000010030b7812 */ /* 0x040fe400078efcff */
[C---:B------:R-:W-:Y:S02]  /*0660*/  LOP3.LUT R12, R3.reuse, 0x12, RZ, 0xfc, !PT ;  /* 0x00000012030c7812 */ /* 0x040fe400078efcff */
[C---:B------:R-:W-:Y:S02]  /*0670*/  LOP3.LUT R13, R3.reuse, 0x14, RZ, 0xfc, !PT ;  /* 0x00000014030d7812 */ /* 0x040fe400078efcff */
[----:B------:R-:W-:-:S02]  /*0680*/  LOP3.LUT R14, R3, 0x16, RZ, 0xfc, !PT ;  /* 0x00000016030e7812 */ /* 0x000fc400078efcff */
[C---:B------:R-:W-:Y:S02]  /*0690*/  LOP3.LUT R15, R3.reuse, 0x18, RZ, 0xfc, !PT ;  /* 0x00000018030f7812 */ /* 0x040fe400078efcff */
[C---:B------:R-:W-:Y:S02]  /*06a0*/  LOP3.LUT R16, R3.reuse, 0x1a, RZ, 0xfc, !PT ;  /* 0x0000001a03107812 */ /* 0x040fe400078efcff */
[C---:B------:R-:W-:Y:S02]  /*06b0*/  LOP3.LUT R17, R3.reuse, 0x1c, RZ, 0xfc, !PT ;  /* 0x0000001c03117812 */ /* 0x040fe400078efcff */
[----:B------:R-:W-:Y:S01]  /*06c0*/  LOP3.LUT R18, R3, 0x1e, RZ, 0xfc, !PT ;  /* 0x0000001e03127812 */ /* 0x000fe200078efcff */
[----:B0-----:R-:W-:Y:S06]  /*06d0*/  @P0 BRA `(.L_x_0) ;  /* 0x0000000000280947 */ /* 0x001fec0003800000 */
[----:B------:R-:W-:Y:S01]  /*06e0*/  IMAD.SHL.U32 R20, R0, 0x8, RZ ;  /* 0x0000000800147824 */ /* 0x000fe200078e00ff */
[----:B------:R-:W-:Y:S02]  /*06f0*/  CS2R R24, SRZ ;  /* 0x0000000000187805 */ /* 0x000fe4000001ff00 */
[----:B------:R-:W-:Y:S02]  /*0700*/  CS2R R26, SRZ ;  /* 0x00000000001a7805 */ /* 0x000fe4000001ff00 */
[----:B------:R-:W-:Y:S02]  /*0710*/  CS2R R28, SRZ ;  /* 0x00000000001c7805 */ /* 0x000fe4000001ff00 */
[----:B------:R-:W-:Y:S02]  /*0720*/  CS2R R30, SRZ ;  /* 0x00000000001e7805 */ /* 0x000fe4000001ff00 */
[----:B------:R-:W-:Y:S02]  /*0730*/  CS2R R32, SRZ ;  /* 0x0000000000207805 */ /* 0x000fe4000001ff00 */
[----:B------:R-:W-:-:S02]  /*0740*/  CS2R R34, SRZ ;  /* 0x0000000000227805 */ /* 0x000fc4000001ff00 */
[----:B------:R-:W-:Y:S02]  /*0750*/  CS2R R36, SRZ ;  /* 0x0000000000247805 */ /* 0x000fe4000001ff00 */
[----:B------:R-:W-:Y:S01]  /*0760*/  CS2R R38, SRZ ;  /* 0x0000000000267805 */ /* 0x000fe2000001ff00 */
[----:B------:R-:W-:Y:S06]  /*0770*/  BRA `(.L_x_1) ;  /* 0x0000002c00787947 */ /* 0x000fec0003800000 */
.L_x_0:
[----:B------:R-:W-:Y:S01]  /*0780*/  IABS R41, R29 ;  /* 0x0000001d00297213 */ /* 0x000fe20000000000 */
[----:B------:R-:W-:Y:S01]  /*0790*/  ULDC UR4, c[0x0][0x240] ;  /* 0x0000900000047ab9 */ /* 0x000fe20000000800 */
[----:B------:R-:W-:Y:S01]  /*07a0*/  IABS R46, R28 ;  /* 0x0000001c002e7213 */ /* 0x000fe20000000000 */
[----:B------:R-:W-:Y:S01]  /*07b0*/  ULDC.64 UR12, c[0x0][0x218] ;  /* 0x00008600000c7ab9 */ /* 0x000fe20000000a00 */
[----:B------:R-:W0:Y:S01]  /*07c0*/  I2F.RP R24, R41 ;  /* 0x0000002900187306 */ /* 0x000e220000209400 */
[----:B------:R-:W-:Y:S01]  /*07d0*/  IABS R30, R17 ;  /* 0x00000011001e7213 */ /* 0x000fe20000000000 */
[----:B------:R-:W-:Y:S01]  /*07e0*/  ULDC UR5, c[0x0][0x234] ;  /* 0x00008d0000057ab9 */ /* 0x000fe20000000800 */
[----:B------:R-:W-:Y:S01]  /*07f0*/  IABS R34, R14 ;  /* 0x0000000e00227213 */ /* 0x000fe20000000000 */
[----:B------:R-:W-:Y:S01]  /*0800*/  ULDC UR6, c[0x0][0x23c] ;  /* 0x00008f0000067ab9 */ /* 0x000fe20000000800 */
[----:B------:R-:W-:Y:S01]  /*0810*/  IABS R38, R12 ;  /* 0x0000000c00267213 */ /* 0x000fe20000000000 */
[----:B------:R-:W-:Y:S01]  /*0820*/  ULDC.64 UR8, c[0x0][0x210] ;  /* 0x0000840000087ab9 */ /* 0x000fe20000000a00 */
[----:B------:R-:W-:Y:S01]  /*0830*/  IABS R32, R16 ;  /* 0x0000001000207213 */ /* 0x000fe20000000000 */
[----:B------:R-:W1:Y:S01]  /*0840*/  I2F.RP R25, R46 ;  /* 0x0000002e00197306 */ /* 0x000e620000209400 */
[----:B------:R-:W-:Y:S01]  /*0850*/  IABS R36, R13 ;  /* 0x0000000d00247213 */ /* 0x000fe20000000000 */
[----:B------:R-:W-:Y:S01]  /*0860*/  IMAD R101, R101, UR6, RZ ;  /* 0x0000000665657c24 */ /* 0x000fe2000f8e02ff */
[----:B------:R-:W-:Y:S01]  /*0870*/  IABS R42, R3 ;  /* 0x00000003002a7213 */ /* 0x000fe20000000000 */
[----:B------:R-:W-:Y:S01]  /*0880*/  USHF.L.U32 UR18, UR6, 0x6, URZ ;  /* 0x0000000606127899 */ /* 0x000fe2000800063f */
[----:B------:R-:W-:Y:S01]  /*0890*/  IABS R40, R8 ;  /* 0x0000000800287213 */ /* 0x000fe20000000000 */
[----:B------:R-:W-:Y:S01]  /*08a0*/  UMOV UR7, URZ ;  /* 0x0000003f00077c82 */ /* 0x000fe20008000000 */
[----:B------:R-:W-:Y:S01]  /*08b0*/  IABS R44, R4 ;  /* 0x00000004002c7213 */ /* 0x000fe20000000000 */
[----:B0-----:R-:W0:Y:S01]  /*08c0*/  MUFU.RCP R24, R24 ;  /* 0x0000001800187308 */ /* 0x001e220000001000 */
[----:B------:R-:W-:Y:S01]  /*08d0*/  IABS R39, R19 ;  /* 0x0000001300277213 */ /* 0x000fe20000000000 */
[----:B------:R-:W-:Y:S01]  /*08e0*/  USHF.R.S32.HI UR19, URZ, 0x1f, UR18 ;  /* 0x0000001f3f137899 */ /* 0x000fe20008011412 */
[----:B------:R-:W-:-:S02]  /*08f0*/  LEA.HI R105, R0, 0x2e, RZ, 0x1a ;  /* 0x0000002e00697811 */ /* 0x000fc400078fd0ff */
[C---:B------:R-:W-:Y:S02]  /*0900*/  LEA.HI R107, R0.reuse, 0x1e, RZ, 0x1a ;  /* 0x0000001e006b7811 */ /* 0x040fe400078fd0ff */
[----:B------:R-:W-:Y:S01]  /*0910*/  LEA.HI R109, R0, 0xe, RZ, 0x1a ;  /* 0x0000000e006d7811 */ /* 0x000fe200078fd0ff */
[----:B-1----:R-:W1:Y:S01]  /*0920*/  MUFU.RCP R25, R25 ;  /* 0x0000001900197308 */ /* 0x002e620000001000 */
[C---:B------:R-:W-:Y:S02]  /*0930*/  LOP3.LUT R111, R2.reuse, 0x32, RZ, 0xfc, !PT ;  /* 0x00000032026f7812 */ /* 0x040fe400078efcff */
[C---:B------:R-:W-:Y:S02]  /*0940*/  LOP3.LUT R113, R2.reuse, 0x30, RZ, 0xfc, !PT ;  /* 0x0000003002717812 */ /* 0x040fe400078efcff */
[C---:B------:R-:W-:Y:S02]  /*0950*/  LOP3.LUT R115, R2.reuse, 0x2c, RZ, 0xfc, !PT ;  /* 0x0000002c02737812 */ /* 0x040fe400078efcff */
[----:B------:R-:W-:Y:S01]  /*0960*/  LOP3.LUT R117, R2, 0x2a, RZ, 0xfc, !PT ;  /* 0x0000002a02757812 */ /* 0x000fe200078efcff */
[----:B0-----:R-:W-:Y:S01]  /*0970*/  VIADD R20, R24, 0xffffffe ;  /* 0x0ffffffe18147836 */ /* 0x001fe20000000000 */
[----:B------:R-:W-:-:S02]  /*0980*/  LOP3.LUT R119, R2, 0x28, RZ, 0xfc, !PT ;  /* 0x0000002802777812 */ /* 0x000fc400078efcff */
[C---:B------:R-:W-:Y:S01]  /*0990*/  LOP3.LUT R121, R2.reuse, 0x26, RZ, 0xfc, !PT ;  /* 0x0000002602797812 */ /* 0x040fe200078efcff */
[----:B------:R0:W2:Y:S01]  /*09a0*/  F2I.FTZ.U32.TRUNC.NTZ R21, R20 ;  /* 0x0000001400157305 */ /* 0x0000a2000021f000 */
[C---:B------:R-:W-:Y:S02]  /*09b0*/  LOP3.LUT R123, R2.reuse, 0x24, RZ, 0xfc, !PT ;  /* 0x00000024027b7812 */ /* 0x040fe400078efcff */
[C---:B------:R-:W-:Y:S01]  /*09c0*/  LOP3.LUT R125, R2.reuse, 0x22, RZ, 0xfc, !PT ;  /* 0x00000022027d7812 */ /* 0x040fe200078efcff */
[----:B-1----:R-:W-:Y:S01]  /*09d0*/  VIADD R22, R25, 0xffffffe ;  /* 0x0ffffffe19167836 */ /* 0x002fe20000000000 */
[C---:B------:R-:W-:Y:S02]  /*09e0*/  LOP3.LUT R127, R2.reuse, 0x20, RZ, 0xfc, !PT ;  /* 0x00000020027f7812 */ /* 0x040fe400078efcff */
[C---:B------:R-:W-:Y:S01]  /*09f0*/  LOP3.LUT R129, R2.reuse, 0x1c, RZ, 0xfc, !PT ;  /* 0x0000001c02817812 */ /* 0x040fe200078efcff */
[----:B------:R1:W3:Y:S01]  /*0a00*/  F2I.FTZ.U32.TRUNC.NTZ R23, R22 ;  /* 0x0000001600177305 */ /* 0x0002e2000021f000 */
[----:B0-----:R-:W-:Y:S01]  /*0a10*/  IMAD.MOV.U32 R20, RZ, RZ, RZ ;  /* 0x000000ffff147224 */ /* 0x001fe200078e00ff */
[----:B------:R-:W-:-:S02]  /*0a20*/  LOP3.LUT R131, R2, 0x1a, RZ, 0xfc, !PT ;  /* 0x0000001a02837812 */ /* 0x000fc400078efcff */
[C---:B------:R-:W-:Y:S02]  /*0a30*/  LOP3.LUT R133, R2.reuse, 0x18, RZ, 0xfc, !PT ;  /* 0x0000001802857812 */ /* 0x040fe400078efcff */
[C---:B------:R-:W-:Y:S01]  /*0a40*/  LOP3.LUT R135, R2.reuse, 0x16, RZ, 0xfc, !PT ;  /* 0x0000001602877812 */ /* 0x040fe200078efcff */
[--C-:B--2---:R-:W-:Y:S01]  /*0a50*/  IMAD.MOV R26, RZ, RZ, -R21.reuse ;  /* 0x000000ffff1a7224 */ /* 0x104fe200078e0a15 */
[C---:B------:R-:W-:Y:S01]  /*0a60*/  LOP3.LUT R137, R2.reuse, 0x14, RZ, 0xfc, !PT ;  /* 0x0000001402897812 */ /* 0x040fe200078efcff */
[----:B-1----:R-:W-:Y:S01]  /*0a70*/  IMAD.MOV.U32 R22, RZ, RZ, RZ ;  /* 0x000000ffff167224 */ /* 0x002fe200078e00ff */
[----:B------:R-:W-:Y:S01]  /*0a80*/  LOP3.LUT R139, R2, 0x12, RZ, 0xfc, !PT ;  /* 0x00000012028b7812 */ /* 0x000fe200078efcff */
[----:B------:R-:W-:Y:S01]  /*0a90*/  IMAD R27, R26, R41, RZ ;  /* 0x000000291a1b7224 */ /* 0x000fe200078e02ff */
[----:B------:R-:W-:Y:S02]  /*0aa0*/  IABS R26, R18 ;  /* 0x00000012001a7213 */ /* 0x000fe40000000000 */
[C---:B------:R-:W-:Y:S01]  /*0ab0*/  LOP3.LUT R141, R2.reuse, 0x10, RZ, 0xfc, !PT ;  /* 0x00000010028d7812 */ /* 0x040fe200078efcff */
[----:B------:R-:W-:Y:S01]  /*0ac0*/  IMAD.HI.U32 R21, R21, R27, R20 ;  /* 0x0000001b15157227 */ /* 0x000fe200078e0014 */
[----:B------:R-:W-:-:S02]  /*0ad0*/  LOP3.LUT R143, R2, 0xc, RZ, 0xfc, !PT ;  /* 0x0000000c028f7812 */ /* 0x000fc400078efcff */
[C---:B------:R-:W-:Y:S01]  /*0ae0*/  LOP3.LUT R145, R2.reuse, 0xa, RZ, 0xfc, !PT ;  /* 0x0000000a02917812 */ /* 0x040fe200078efcff */
[--C-:B---3--:R-:W-:Y:S01]  /*0af0*/  IMAD.MOV R37, RZ, RZ, -R23.reuse ;  /* 0x000000ffff257224 */ /* 0x108fe200078e0a17 */
[C---:B------:R-:W-:Y:S01]  /*0b00*/  LOP3.LUT R147, R2.reuse, 0x8, RZ, 0xfc, !PT ;  /* 0x0000000802937812 */ /* 0x040fe200078efcff */
[----:B------:R-:W-:Y:S01]  /*0b10*/  IMAD.HI.U32 R24, R21, R30, RZ ;  /* 0x0000001e15187227 */ /* 0x000fe200078e00ff */
[C---:B------:R-:W-:Y:S02]  /*0b20*/  LOP3.LUT R149, R2.reuse, 0x6, RZ, 0xfc, !PT ;  /* 0x0000000602957812 */ /* 0x040fe400078efcff */
[C---:B------:R-:W-:Y:S01]  /*0b30*/  LOP3.LUT R52, R2.reuse, 0x4, RZ, 0xfc, !PT ;  /* 0x0000000402347812 */ /* 0x040fe200078efcff */
[----:B------:R-:W-:Y:S01]  /*0b40*/  IMAD R37, R37, R46, RZ ;  /* 0x0000002e25257224 */ /* 0x000fe200078e02ff */
[C---:B------:R-:W-:Y:S01]  /*0b50*/  LOP3.LUT R51, R2.reuse, 0x2, RZ, 0xfc, !PT ;  /* 0x0000000202337812 */ /* 0x040fe200078efcff */
[----:B------:R-:W-:Y:S01]  /*0b60*/  IMAD.MOV R24, RZ, RZ, -R24 ;  /* 0x000000ffff187224 */ /* 0x000fe200078e0a18 */
[----:B------:R-:W-:Y:S01]  /*0b70*/  LOP3.LUT R84, R2, 0x34, RZ, 0xfc, !PT ;  /* 0x0000003402547812 */ /* 0x000fe200078efcff */
[----:B------:R-:W-:Y:S01]  /*0b80*/  IMAD.HI.U32 R37, R23, R37, R22 ;  /* 0x0000002517257227 */ /* 0x000fe200078e0016 */
[----:B------:R-:W-:-:S02]  /*0b90*/  IABS R23, R15 ;  /* 0x0000000f00177213 */ /* 0x000fc40000000000 */
[C---:B------:R-:W-:Y:S01]  /*0ba0*/  LOP3.LUT R86, R2.reuse, 0x36, RZ, 0xfc, !PT ;  /* 0x0000003602567812 */ /* 0x040fe200078efcff */
[----:B------:R-:W-:Y:S01]  /*0bb0*/  IMAD R22, R41, R24, R30 ;  /* 0x0000001829167224 */ /* 0x000fe200078e021e */
[C---:B------:R-:W-:Y:S01]  /*0bc0*/  LOP3.LUT R88, R2.reuse, 0x38, RZ, 0xfc, !PT ;  /* 0x0000003802587812 */ /* 0x040fe200078efcff */
[----:B------:R-:W-:Y:S01]  /*0bd0*/  IMAD.MOV.U32 R30, RZ, RZ, R23 ;  /* 0x000000ffff1e7224 */ /* 0x000fe200078e0017 */
[C---:B------:R-:W-:Y:S01]  /*0be0*/  LOP3.LUT R96, R2.reuse, 0x3a, RZ, 0xfc, !PT ;  /* 0x0000003a02607812 */ /* 0x040fe200078efcff */
[----:B------:R-:W-:Y:S01]  /*0bf0*/  IMAD.HI.U32 R25, R21, R34, RZ ;  /* 0x0000002215197227 */ /* 0x000fe200078e00ff */
[----:B------:R-:W-:Y:S02]  /*0c00*/  ISETP.GT.U32.AND P1, PT, R41, R22, PT ;  /* 0x000000162900720c */ /* 0x000fe40003f24070 */
[----:B------:R-:W-:Y:S01]  /*0c10*/  LOP3.LUT R97, R2, 0x3c, RZ, 0xfc, !PT ;  /* 0x0000003c02617812 */ /* 0x000fe200078efcff */
[----:B------:R-:W-:Y:S01]  /*0c20*/  IMAD.HI.U32 R24, R21, R30, RZ ;  /* 0x0000001e15187227 */ /* 0x000fe200078e00ff */
[----:B------:R-:W-:-:S02]  /*0c30*/  LEA.HI R98, R0, 0x3e, RZ, 0x1a ;  /* 0x0000003e00627811 */ /* 0x000fc400078fd0ff */
[----:B------:R-:W-:Y:S01]  /*0c40*/  LOP3.LUT R99, R0, 0x7f, RZ, 0xc0, !PT ;  /* 0x0000007f00637812 */ /* 0x000fe200078ec0ff */
[----:B------:R-:W-:Y:S02]  /*0c50*/  IMAD.MOV R24, RZ, RZ, -R24 ;  /* 0x000000ffff187224 */ /* 0x000fe400078e0a18 */
[----:B------:R-:W-:Y:S01]  /*0c60*/  IMAD.HI.U32 R20, R21, R26, RZ ;  /* 0x0000001a15147227 */ /* 0x000fe200078e00ff */
[C---:B------:R-:W-:Y:S02]  /*0c70*/  LOP3.LUT R100, R99.reuse, 0x10, RZ, 0x3c, !PT ;  /* 0x0000001063647812 */ /* 0x040fe400078e3cff */
[----:B------:R-:W-:Y:S01]  /*0c80*/  LOP3.LUT R102, R99, 0x20, RZ, 0x3c, !PT ;  /* 0x0000002063667812 */ /* 0x000fe200078e3cff */
[----:B------:R-:W-:Y:S01]  /*0c90*/  IMAD R24, R41, R24, R30 ;  /* 0x0000001829187224 */ /* 0x000fe200078e021e */
[----:B------:R-:W-:Y:S01]  /*0ca0*/  IABS R30, R11 ;  /* 0x0000000b001e7213 */ /* 0x000fe20000000000 */
[----:B------:R-:W-:Y:S01]  /*0cb0*/  IMAD.MOV R25, RZ, RZ, -R25 ;  /* 0x000000ffff197224 */ /* 0x000fe200078e0a19 */
[----:B------:R-:W-:Y:S01]  /*0cc0*/  LOP3.LUT R103, R99, 0x30, RZ, 0x3c, !PT ;  /* 0x0000003063677812 */ /* 0x000fe200078e3cff */
[----:B------:R-:W-:-:S04]  /*0cd0*/  IMAD.HI.U32 R27, R21, R38, RZ ;  /* 0x00000026151b7227 */ /* 0x000fc800078e00ff */
[----:B------:R-:W-:Y:S02]  /*0ce0*/  IMAD.MOV R20, RZ, RZ, -R20 ;  /* 0x000000ffff147224 */ /* 0x000fe400078e0a14 */
[C---:B------:R-:W-:Y:S02]  /*0cf0*/  IMAD R25, R41.reuse, R25, R34 ;  /* 0x0000001929197224 */ /* 0x040fe400078e0222 */
[----:B------:R-:W-:Y:S02]  /*0d00*/  IMAD.MOV.U32 R34, RZ, RZ, R30 ;  /* 0x000000ffff227224 */ /* 0x000fe400078e001e */
[----:B------:R-:W-:Y:S01]  /*0d10*/  IMAD.MOV R27, RZ, RZ, -R27 ;  /* 0x000000ffff1b7224 */ /* 0x000fe200078e0a1b */
[C---:B------:R-:W-:Y:S01]  /*0d20*/  ISETP.GT.U32.AND P4, PT, R41.reuse, R25, PT ;  /* 0x000000192900720c */ /* 0x040fe20003f84070 */
[----:B------:R-:W-:Y:S02]  /*0d30*/  IMAD R20, R41, R20, R26 ;  /* 0x0000001429147224 */ /* 0x000fe400078e021a */
[----:B------:R-:W-:-:S03]  /*0d40*/  IMAD.HI.U32 R23, R21, R32, RZ ;  /* 0x0000002015177227 */ /* 0x000fc600078e00ff */
[----:B------:R-:W-:Y:S01]  /*0d50*/  ISETP.GT.U32.AND P0, PT, R41, R20, PT ;  /* 0x000000142900720c */ /* 0x000fe20003f04070 */
[----:B------:R-:W-:-:S04]  /*0d60*/  IMAD.HI.U32 R26, R21, R36, RZ ;  /* 0x00000024151a7227 */ /* 0x000fc800078e00ff */
[----:B------:R-:W-:-:S04]  /*0d70*/  IMAD.HI.U32 R30, R21, R34, RZ ;  /* 0x00000022151e7227 */ /* 0x000fc800078e00ff */
[C---:B------:R-:W-:Y:S01]  /*0d80*/  IMAD R27, R41.reuse, R27, R38 ;  /* 0x0000001b291b7224 */ /* 0x040fe200078e0226 */
[----:B------:R-:W-:Y:S01]  /*0d90*/  IABS R38, R9 ;  /* 0x0000000900267213 */ /* 0x000fe20000000000 */
[----:B------:R-:W-:Y:S02]  /*0da0*/  IMAD.MOV R23, RZ, RZ, -R23 ;  /* 0x000000ffff177224 */ /* 0x000fe400078e0a17 */
[----:B------:R-:W-:Y:S02]  /*0db0*/  IMAD.MOV R26, RZ, RZ, -R26 ;  /* 0x000000ffff1a7224 */ /* 0x000fe400078e0a1a */
[----:B------:R-:W-:Y:S02]  /*0dc0*/  IMAD.MOV R30, RZ, RZ, -R30 ;  /* 0x000000ffff1e7224 */ /* 0x000fe400078e0a1e */
[C---:B------:R-:W-:Y:S02]  /*0dd0*/  IMAD R23, R41.reuse, R23, R32 ;  /* 0x0000001729177224 */ /* 0x040fe400078e0220 */
[----:B------:R-:W-:Y:S01]  /*0de0*/  IMAD R26, R41, R26, R36 ;  /* 0x0000001a291a7224 */ /* 0x000fe200078e0224 */
[----:B------:R-:W-:Y:S01]  /*0df0*/  IABS R36, R10 ;  /* 0x0000000a00247213 */ /* 0x000fe20000000000 */
[----:B------:R-:W-:Y:S01]  /*0e00*/  IMAD.HI.U32 R32, R21, R38, RZ ;  /* 0x0000002615207227 */ /* 0x000fe200078e00ff */
[----:B------:R-:W-:-:S02]  /*0e10*/  ISETP.GT.U32.AND P2, PT, R41, R23, PT ;  /* 0x000000172900720c */ /* 0x000fc40003f44070 */
[C---:B------:R-:W-:Y:S01]  /*0e20*/  ISETP.GT.U32.AND P5, PT, R41.reuse, R26, PT ;  /* 0x0000001a2900720c */ /* 0x040fe20003fa4070 */
[----:B------:R-:W-:Y:S02]  /*0e30*/  IMAD R30, R41, R30, R34 ;  /* 0x0000001e291e7224 */ /* 0x000fe400078e0222 */
[----:B------:R-:W-:-:S04]  /*0e40*/  IMAD.HI.U32 R34, R21, R42, RZ ;  /* 0x0000002a15227227 */ /* 0x000fc800078e00ff */
[----:B------:R-:W-:Y:S02]  /*0e50*/  IMAD.MOV R32, RZ, RZ, -R32 ;  /* 0x000000ffff207224 */ /* 0x000fe400078e0a20 */
[----:B------:R-:W-:Y:S02]  /*0e60*/  IMAD.MOV R34, RZ, RZ, -R34 ;  /* 0x000000ffff227224 */ /* 0x000fe400078e0a22 */
[----:B------:R-:W-:-:S04]  /*0e70*/  IMAD.HI.U32 R31, R21, R36, RZ ;  /* 0x00000024151f7227 */ /* 0x000fc800078e00ff */
[C---:B------:R-:W-:Y:S02]  /*0e80*/  IMAD R32, R41.reuse, R32, R38 ;  /* 0x0000002029207224 */ /* 0x040fe400078e0226 */
[C---:B------:R-:W-:Y:S01]  /*0e90*/  IMAD R38, R41.reuse, R34, R42 ;  /* 0x0000002229267224 */ /* 0x040fe200078e022a */
[----:B------:R-:W-:Y:S01]  /*0ea0*/  IABS R42, R5 ;  /* 0x00000005002a7213 */ /* 0x000fe20000000000 */
[----:B------:R-:W-:Y:S02]  /*0eb0*/  IMAD.MOV R31, RZ, RZ, -R31 ;  /* 0x000000ffff1f7224 */ /* 0x000fe400078e0a1f */
[----:B------:R-:W-:Y:S01]  /*0ec0*/  @!P0 IMAD.IADD R20, R20, 0x1, -R41 ;  /* 0x0000000114148824 */ /* 0x000fe200078e0a29 */
[----:B------:R-:W-:Y:S01]  /*0ed0*/  ISETP.GT.U32.AND P3, PT, R41, R38, PT ;  /* 0x000000262900720c */ /* 0x000fe20003f64070 */
[----:B------:R-:W-:-:S03]  /*0ee0*/  IMAD.HI.U32 R33, R21, R40, RZ ;  /* 0x0000002815217227 */ /* 0x000fc600078e00ff */
[C---:B------:R-:W-:Y:S01]  /*0ef0*/  ISETP.GT.U32.AND P0, PT, R41.reuse, R20, PT ;  /* 0x000000142900720c */ /* 0x040fe20003f04070 */
[----:B------:R-:W-:Y:S01]  /*0f00*/  IMAD R31, R41, R31, R36 ;  /* 0x0000001f291f7224 */ /* 0x000fe200078e0224 */
[----:B------:R-:W-:Y:S01]  /*0f10*/  IABS R36, R7 ;  /* 0x0000000700247213 */ /* 0x000fe20000000000 */
[----:B------:R-:W-:Y:S02]  /*0f20*/  IMAD.MOV R33, RZ, RZ, -R33 ;  /* 0x000000ffff217224 */ /* 0x000fe400078e0a21 */
[----:B------:R-:W-:Y:S02]  /*0f30*/  @!P1 IMAD.IADD R22, R22, 0x1, -R41 ;  /* 0x0000000116169824 */ /* 0x000fe400078e0a29 */
[----:B------:R-:W-:-:S03]  /*0f40*/  IMAD.HI.U32 R34, R21, R36, RZ ;  /* 0x0000002415227227 */ /* 0x000fc600078e00ff */
[C---:B------:R-:W-:Y:S01]  /*0f50*/  ISETP.GT.U32.AND P1, PT, R41.reuse, R22, PT ;  /* 0x000000162900720c */ /* 0x040fe20003f24070 */
[----:B------:R-:W-:Y:S01]  /*0f60*/  IMAD R33, R41, R33, R40 ;  /* 0x0000002129217224 */ /* 0x000fe200078e0228 */
[----:B------:R-:W-:Y:S01]  /*0f70*/  IABS R40, R6 ;  /* 0x0000000600287213 */ /* 0x000fe20000000000 */
[--C-:B------:R-:W-:Y:S02]  /*0f80*/  @!P2 IMAD.IADD R23, R23, 0x1, -R41.reuse ;  /* 0x000000011717a824 */ /* 0x100fe400078e0a29 */
[----:B------:R-:W-:Y:S02]  /*0f90*/  IMAD.MOV R34, RZ, RZ, -R34 ;  /* 0x000000ffff227224 */ /* 0x000fe400078e0a22 */
[----:B------:R-:W-:Y:S01]  /*0fa0*/  @!P3 IMAD.IADD R38, R38, 0x1, -R41 ;  /* 0x000000012626b824 */ /* 0x000fe200078e0a29 */
[----:B------:R-:W-:Y:S01]  /*0fb0*/  ISETP.GT.U32.AND P2, PT, R41, R23, PT ;  /* 0x000000172900720c */ /* 0x000fe20003f44070 */
[----:B------:R-:W-:Y:S01]  /*0fc0*/  IMAD.HI.U32 R35, R21, R40, RZ ;  /* 0x0000002815237227 */ /* 0x000fe200078e00ff */
[----:B------:R-:W-:-:S02]  /*0fd0*/  ISETP.GT.U32.AND P3, PT, R41, R24, PT ;  /* 0x000000182900720c */ /* 0x000fc40003f64070 */
[C---:B------:R-:W-:Y:S01]  /*0fe0*/  ISETP.GT.U32.AND P6, PT, R41.reuse, R38, PT ;  /* 0x000000262900720c */ /* 0x040fe20003fc4070 */
[C---:B------:R-:W-:Y:S02]  /*0ff0*/  IMAD R34, R41.reuse, R34, R36 ;  /* 0x0000002229227224 */ /* 0x040fe400078e0224 */
[----:B------:R-:W-:Y:S01]  /*1000*/  @!P0 IMAD.IADD R20, R20, 0x1, -R41 ;  /* 0x0000000114148824 */ /* 0x000fe200078e0a29 */
[----:B------:R-:W-:Y:S01]  /*1010*/  ISETP.GT.U32.AND P0, PT, R41, R30, PT ;  /* 0x0000001e2900720c */ /* 0x000fe20003f04070 */
[----:B------:R-:W-:-:S04]  /*1020*/  IMAD.HI.U32 R36, R21, R42, RZ ;  /* 0x0000002a15247227 */ /* 0x000fc800078e00ff */
[----:B------:R-:W-:-:S04]  /*1030*/  IMAD.HI.U32 R21, R21, R44, RZ ;  /* 0x0000002c15157227 */ /* 0x000fc800078e00ff */
[----:B------:R-:W-:Y:S02]  /*1040*/  IMAD.MOV R35, RZ, RZ, -R35 ;  /* 0x000000ffff237224 */ /* 0x000fe400078e0a23 */
[----:B------:R-:W-:-:S04]  /*1050*/  IMAD.HI.U32 R37, R37, R39, RZ ;  /* 0x0000002725257227 */ /* 0x000fc800078e00ff */
[----:B------:R-:W-:Y:S02]  /*1060*/  IMAD.MOV R21, RZ, RZ, -R21 ;  /* 0x000000ffff157224 */ /* 0x000fe400078e0a15 */
[C---:B------:R-:W-:Y:S02]  /*1070*/  IMAD R35, R41.reuse, R35, R40 ;  /* 0x0000002329237224 */ /* 0x040fe400078e0228 */
[----:B------:R-:W-:Y:S02]  /*1080*/  IMAD.MOV R40, RZ, RZ, -R37 ;  /* 0x000000ffff287224 */ /* 0x000fe400078e0a25 */
[C---:B------:R-:W-:Y:S01]  /*1090*/  IMAD R37, R41.reuse, R21, R44 ;  /* 0x0000001529257224 */ /* 0x040fe200078e022c */
[----:B------:R-:W-:Y:S01]  /*10a0*/  SHF.R.S32.HI R21, RZ, 0x1f, R82 ;  /* 0x0000001fff157819 */ /* 0x000fe20000011452 */
[--C-:B------:R-:W-:Y:S01]  /*10b0*/  @!P1 IMAD.IADD R22, R22, 0x1, -R41.reuse ;  /* 0x0000000116169824 */ /* 0x100fe200078e0a29 */
[----:B------:R-:W-:Y:S01]  /*10c0*/  ISETP.GT.U32.AND P1, PT, R41, R31, PT ;  /* 0x0000001f2900720c */ /* 0x000fe20003f24070 */
[--C-:B------:R-:W-:Y:S01]  /*10d0*/  @!P2 IMAD.IADD R23, R23, 0x1, -R41.reuse ;  /* 0x000000011717a824 */ /* 0x100fe200078e0a29 */
[C---:B------:R-:W-:Y:S01]  /*10e0*/  ISETP.GT.U32.AND P2, PT, R41.reuse, R32, PT ;  /* 0x000000202900720c */ /* 0x040fe20003f44070 */
[--C-:B------:R-:W-:Y:S01]  /*10f0*/  @!P3 IMAD.IADD R24, R24, 0x1, -R41.reuse ;  /* 0x000000011818b824 */ /* 0x100fe200078e0a29 */
[C---:B------:R-:W-:Y:S01]  /*1100*/  ISETP.GT.U32.AND P3, PT, R41.reuse, R33, PT ;  /* 0x000000212900720c */ /* 0x040fe20003f64070 */
[--C-:B------:R-:W-:Y:S01]  /*1110*/  @!P0 IMAD.IADD R30, R30, 0x1, -R41.reuse ;  /* 0x000000011e1e8824 */ /* 0x100fe200078e0a29 */
[----:B------:R-:W-:Y:S01]  /*1120*/  ISETP.GT.U32.AND P0, PT, R41, R37, PT ;  /* 0x000000252900720c */ /* 0x000fe20003f04070 */
[----:B------:R-:W-:Y:S01]  /*1130*/  @!P4 IMAD.IADD R25, R25, 0x1, -R41 ;  /* 0x000000011919c824 */ /* 0x000fe200078e0a29 */
[----:B------:R-:W-:Y:S01]  /*1140*/  ISETP.GT.U32.AND P4, PT, R41, R34, PT ;  /* 0x000000222900720c */ /* 0x000fe20003f84070 */
[----:B------:R-:W-:Y:S01]  /*1150*/  IMAD R39, R46, R40, R39 ;  /* 0x000000282e277224 */ /* 0x000fe200078e0227 */
[----:B------:R-:W-:Y:S01]  /*1160*/  LEA.HI R82, R21, R82, RZ, 0x6 ;  /* 0x0000005215527211 */ /* 0x000fe200078f30ff */
[--C-:B------:R-:W-:Y:S01]  /*1170*/  @!P6 IMAD.IADD R38, R38, 0x1, -R41.reuse ;  /* 0x000000012626e824 */ /* 0x100fe200078e0a29 */
[----:B------:R-:W-:Y:S01]  /*1180*/  ISETP.GT.U32.AND P6, PT, R41, R27, PT ;  /* 0x0000001b2900720c */ /* 0x000fe20003fc4070 */
[--C-:B------:R-:W-:Y:S01]  /*1190*/  @!P1 IMAD.IADD R31, R31, 0x1, -R41.reuse ;  /* 0x000000011f1f9824 */ /* 0x100fe200078e0a29 */
[----:B------:R-:W-:Y:S01]  /*11a0*/  ISETP.GT.U32.AND P1, PT, R46, R39, PT ;  /* 0x000000272e00720c */ /* 0x000fe20003f24070 */
[--C-:B------:R-:W-:Y:S01]  /*11b0*/  @!P5 IMAD.IADD R26, R26, 0x1, -R41.reuse ;  /* 0x000000011a1ad824 */ /* 0x100fe200078e0a29 */
[C---:B------:R-:W-:Y:S01]  /*11c0*/  ISETP.GT.U32.AND P5, PT, R41.reuse, R35, PT ;  /* 0x000000232900720c */ /* 0x040fe20003fa4070 */
[--C-:B------:R-:W-:Y:S01]  /*11d0*/  @!P2 IMAD.IADD R32, R32, 0x1, -R41.reuse ;  /* 0x000000012020a824 */ /* 0x100fe200078e0a29 */
[----:B------:R-:W-:Y:S01]  /*11e0*/  ISETP.GT.U32.AND P2, PT, R41, R24, PT ;  /* 0x000000182900720c */ /* 0x000fe20003f44070 */
[--C-:B------:R-:W-:Y:S01]  /*11f0*/  @!P3 IMAD.IADD R33, R33, 0x1, -R41.reuse ;  /* 0x000000012121b824 */ /* 0x100fe200078e0a29 */
[----:B------:R-:W-:Y:S01]  /*1200*/  ISETP.GT.U32.AND P3, PT, R41, R25, PT ;  /* 0x000000192900720c */ /* 0x000fe20003f64070 */
[--C-:B------:R-:W-:Y:S01]  /*1210*/  @!P0 IMAD.IADD R37, R37, 0x1, -R41.reuse ;  /* 0x0000000125258824 */ /* 0x100fe200078e0a29 */
[C---:B------:R-:W-:Y:S01]  /*1220*/  ISETP.GT.U32.AND P0, PT, R41.reuse, R31, PT ;  /* 0x0000001f2900720c */ /* 0x040fe20003f04070 */
[----:B------:R-:W-:Y:S01]  /*1230*/  IMAD.MOV R36, RZ, RZ, -R36 ;  /* 0x000000ffff247224 */ /* 0x000fe200078e0a24 */
[----:B------:R-:W-:Y:S01]  /*1240*/  LOP3.LUT R21, RZ, R29, RZ, 0x33, !PT ;  /* 0x0000001dff157212 */ /* 0x000fe200078e33ff */
[--C-:B------:R-:W-:Y:S01]  /*1250*/  @!P4 IMAD.IADD R34, R34, 0x1, -R41.reuse ;  /* 0x000000012222c824 */ /* 0x100fe200078e0a29 */
[C---:B------:R-:W-:Y:S01]  /*1260*/  ISETP.GT.U32.AND P4, PT, R41.reuse, R26, PT ;  /* 0x0000001a2900720c */ /* 0x040fe20003f84070 */
[----:B------:R-:W-:Y:S01]  /*1270*/  IMAD R36, R41, R36, R42 ;  /* 0x0000002429247224 */ /* 0x000fe200078e022a */
[----:B------:R-:W-:Y:S01]  /*1280*/  SHF.R.S32.HI R82, RZ, 0x6, R82 ;  /* 0x00000006ff527819 */ /* 0x000fe20000011452 */
[----:B------:R-:W-:Y:S01]  /*1290*/  @!P6 IMAD.IADD R27, R27, 0x1, -R41 ;  /* 0x000000011b1be824 */ /* 0x000fe200078e0a29 */
[----:B------:R-:W-:Y:S01]  /*12a0*/  SHF.R.S32.HI R40, RZ, 0x1f, R101 ;  /* 0x0000001fff287819 */ /* 0x000fe20000011465 */
[----:B------:R-:W-:Y:S01]  /*12b0*/  @!P1 IMAD.IADD R39, R39, 0x1, -R46 ;  /* 0x0000000127279824 */ /* 0x000fe200078e0a2e */
        /* <DEDUP_REMOVED lines=8> */
[----:B------:R-:W-:Y:S01]  /*1340*/  ISETP.GT.U32.AND P3, PT, R41, R34, PT ;  /* 0x000000222900720c */ /* 0x000fe20003f64070 */
[----:B------:R-:W-:Y:S01]  /*1350*/  @!P4 IMAD.IADD R26, R26, 0x1, -R41 ;  /* 0x000000011a1ac824 */ /* 0x000fe200078e0a29 */
[----:B------:R-:W-:-:S02]  /*1360*/  ISETP.GT.U32.AND P0, PT, R46, R39, PT ;  /* 0x000000272e00720c */ /* 0x000fc40003f04070 */
[C---:B------:R-:W-:Y:S01]  /*1370*/  ISETP.GT.U32.AND P4, PT, R41.reuse, R35, PT ;  /* 0x000000232900720c */ /* 0x040fe20003f84070 */
[--C-:B------:R-:W-:Y:S01]  /*1380*/  @!P6 IMAD.IADD R36, R36, 0x1, -R41.reuse ;  /* 0x000000012424e824 */ /* 0x100fe200078e0a29 */
[----:B------:R-:W-:Y:S01]  /*1390*/  ISETP.GT.U32.AND P6, PT, R41, R30, PT ;  /* 0x0000001e2900720c */ /* 0x000fe20003fc4070 */
[--C-:B------:R-:W-:Y:S02]  /*13a0*/  @!P5 IMAD.IADD R27, R27, 0x1, -R41.reuse ;  /* 0x000000011b1bd824 */ /* 0x100fe400078e0a29 */
[--C-:B------:R-:W-:Y:S01]  /*13b0*/  @!P1 IMAD.IADD R32, R32, 0x1, -R41.reuse ;  /* 0x0000000120209824 */ /* 0x100fe200078e0a29 */
[----:B------:R-:W-:Y:S01]  /*13c0*/  ISETP.GT.U32.AND P5, PT, R41, R36, PT ;  /* 0x000000242900720c */ /* 0x000fe20003fa4070 */
[--C-:B------:R-:W-:Y:S01]  /*13d0*/  @!P2 IMAD.IADD R33, R33, 0x1, -R41.reuse ;  /* 0x000000012121a824 */ /* 0x100fe200078e0a29 */
[----:B------:R-:W-:Y:S01]  /*13e0*/  ISETP.GE.AND P1, PT, R18, RZ, PT ;  /* 0x000000ff1200720c */ /* 0x000fe20003f26270 */
[--C-:B------:R-:W-:Y:S01]  /*13f0*/  @!P3 IMAD.IADD R34, R34, 0x1, -R41.reuse ;  /* 0x000000012222b824 */ /* 0x100fe200078e0a29 */
[----:B------:R-:W-:Y:S01]  /*1400*/  ISETP.GE.AND P2, PT, R17, RZ, PT ;  /* 0x000000ff1100720c */ /* 0x000fe20003f46270 */
[----:B------:R-:W-:Y:S01]  /*1410*/  @!P0 IMAD.IADD R39, R39, 0x1, -R46 ;  /* 0x0000000127278824 */ /* 0x000fe200078e0a2e */
[----:B------:R-:W-:Y:S01]  /*1420*/  ISETP.GE.AND P3, PT, R16, RZ, PT ;  /* 0x000000ff1000720c */ /* 0x000fe20003f66270 */
[--C-:B------:R-:W-:Y:S01]  /*1430*/  @!P4 IMAD.IADD R35, R35, 0x1, -R41.reuse ;  /* 0x000000012323c824 */ /* 0x100fe200078e0a29 */
[----:B------:R-:W-:Y:S01]  /*1440*/  ISETP.GE.AND P0, PT, R15, RZ, PT ;  /* 0x000000ff0f00720c */ /* 0x000fe20003f06270 */
[----:B------:R-:W-:Y:S01]  /*1450*/  @!P6 IMAD.IADD R30, R30, 0x1, -R41 ;  /* 0x000000011e1ee824 */ /* 0x000fe200078e0a29 */
[----:B------:R-:W-:-:S02]  /*1460*/  ISETP.GE.AND P4, PT, R13, RZ, PT ;  /* 0x000000ff0d00720c */ /* 0x000fc40003f86270 */
[----:B------:R-:W-:Y:S01]  /*1470*/  ISETP.GT.U32.AND P6, PT, R41, R37, PT ;  /* 0x000000252900720c */ /* 0x000fe20003fc4070 */
[----:B------:R-:W-:Y:S01]  /*1480*/  @!P5 IMAD.IADD R36, R36, 0x1, -R41 ;  /* 0x000000012424d824 */ /* 0x000fe200078e0a29 */
[----:B------:R-:W-:Y:S01]  /*1490*/  ISETP.GE.AND P5, PT, R14, RZ, PT ;  /* 0x000000ff0e00720c */ /* 0x000fe20003fa6270 */
[----:B------:R-:W-:Y:S01]  /*14a0*/  @!P1 IMAD.MOV R20, RZ, RZ, -R20 ;  /* 0x000000ffff149224 */ /* 0x000fe200078e0a14 */
        /* <DEDUP_REMOVED lines=9> */
[----:B------:R-:W-:Y:S01]  /*1540*/  @!P6 IMAD.IADD R37, R37, 0x1, -R41 ;  /* 0x000000012525e824 */ /* 0x000fe200078e0a29 */
[----:B------:R-:W-:Y:S01]  /*1550*/  ISETP.NE.AND P6, PT, R28, RZ, PT ;  /* 0x000000ff1c00720c */ /* 0x000fe20003fc5270 */
        /* <DEDUP_REMOVED lines=11> */
[----:B------:R-:W-:-:S03]  /*1610*/  ISETP.NE.AND P4, PT, R29, RZ, PT ;  /* 0x000000ff1d00720c */ /* 0x000fc60003f85270 */
[----:B------:R-:W-:Y:S01]  /*1620*/  @!P5 IMAD.MOV R33, RZ, RZ, -R33 ;  /* 0x000000ffff21d224 */ /* 0x000fe200078e0a21 */
[C---:B------:R-:W-:Y:S01]  /*1630*/  SEL R22, R21.reuse, R22, !P4 ;  /* 0x0000001615167207 */ /* 0x040fe20006000000 */
[----:B------:R-:W-:Y:S01]  /*1640*/  @!P1 IMAD.MOV R35, RZ, RZ, -R35 ;  /* 0x000000ffff239224 */ /* 0x000fe200078e0a23 */
[----:B------:R-:W-:Y:S01]  /*1650*/  SEL R31, R21, R31, !P4 ;  /* 0x0000001f151f7207 */ /* 0x000fe20006000000 */
[----:B------:R-:W-:Y:S01]  /*1660*/  @!P2 IMAD.MOV R36, RZ, RZ, -R36 ;  /* 0x000000ffff24a224 */ /* 0x000fe200078e0a24 */
[----:B------:R-:W-:Y:S01]  /*1670*/  ISETP.GE.AND P5, PT, R19, RZ, PT ;  /* 0x000000ff1300720c */ /* 0x000fe20003fa6270 */
[----:B------:R-:W-:Y:S01]  /*1680*/  @!P3 IMAD.MOV R37, RZ, RZ, -R37 ;  /* 0x000000ffff25b224 */ /* 0x000fe200078e0a25 */
[C---:B------:R-:W-:Y:S01]  /*1690*/  SEL R20, R21.reuse, R20, !P4 ;  /* 0x0000001415147207 */ /* 0x040fe20006000000 */
[----:B------:R-:W-:Y:S01]  /*16a0*/  @!P0 IMAD.MOV R38, RZ, RZ, -R38 ;  /* 0x000000ffff268224 */ /* 0x000fe200078e0a26 */
[C---:B------:R-:W-:Y:S01]  /*16b0*/  SEL R23, R21.reuse, R23, !P4 ;  /* 0x0000001715177207 */ /* 0x040fe20006000000 */
[----:B------:R-:W-:Y:S01]  /*16c0*/  IMAD R22, R22, UR4, RZ ;  /* 0x0000000416167c24 */ /* 0x000fe2000f8e02ff */
[----:B------:R-:W-:Y:S01]  /*16d0*/  SEL R24, R21, R24, !P4 ;  /* 0x0000001815187207 */ /* 0x000fe20006000000 */
[----:B------:R-:W-:Y:S01]  /*16e0*/  IMAD R31, R31, UR4, RZ ;  /* 0x000000041f1f7c24 */ /* 0x000fe2000f8e02ff */
[----:B------:R-:W-:Y:S01]  /*16f0*/  SEL R25, R21, R25, !P4 ;  /* 0x0000001915197207 */ /* 0x000fe20006000000 */
[----:B------:R-:W-:Y:S01]  /*1700*/  IMAD R23, R23, UR4, RZ ;  /* 0x0000000417177c24 */ /* 0x000fe2000f8e02ff */
[C---:B------:R-:W-:Y:S01]  /*1710*/  SEL R26, R21.reuse, R26, !P4 ;  /* 0x0000001a151a7207 */ /* 0x040fe20006000000 */
[----:B------:R-:W-:Y:S01]  /*1720*/  IMAD R20, R20, UR4, RZ ;  /* 0x0000000414147c24 */ /* 0x000fe2000f8e02ff */
[C---:B------:R-:W-:Y:S01]  /*1730*/  SEL R27, R21.reuse, R27, !P4 ;  /* 0x0000001b151b7207 */ /* 0x040fe20006000000 */
[----:B------:R-:W-:Y:S01]  /*1740*/  @!P5 IMAD.MOV R39, RZ, RZ, -R39 ;  /* 0x000000ffff27d224 */ /* 0x000fe200078e0a27 */
[C---:B------:R-:W-:Y:S01]  /*1750*/  SEL R30, R21.reuse, R30, !P4 ;  /* 0x0000001e151e7207 */ /* 0x040fe20006000000 */
[----:B------:R-:W-:Y:S01]  /*1760*/  IMAD R24, R24, UR4, RZ ;  /* 0x0000000418187c24 */ /* 0x000fe2000f8e02ff */
[----:B------:R-:W-:Y:S01]  /*1770*/  SEL R32, R21, R32, !P4 ;  /* 0x0000002015207207 */ /* 0x000fe20006000000 */
[----:B------:R-:W-:Y:S01]  /*1780*/  IMAD R25, R25, UR4, RZ ;  /* 0x0000000419197c24 */ /* 0x000fe2000f8e02ff */
[C---:B------:R-:W-:Y:S01]  /*1790*/  SEL R33, R21.reuse, R33, !P4 ;  /* 0x0000002115217207 */ /* 0x040fe20006000000 */
[----:B------:R-:W-:Y:S01]  /*17a0*/  IMAD R26, R26, UR4, RZ ;  /* 0x000000041a1a7c24 */ /* 0x000fe2000f8e02ff */
[C---:B------:R-:W-:Y:S01]  /*17b0*/  SEL R34, R21.reuse, R34, !P4 ;  /* 0x0000002215227207 */ /* 0x040fe20006000000 */
[----:B------:R-:W-:Y:S01]  /*17c0*/  IMAD R32, R32, UR4, RZ ;  /* 0x0000000420207c24 */ /* 0x000fe2000f8e02ff */
[----:B------:R-:W-:Y:S01]  /*17d0*/  SEL R35, R21, R35, !P4 ;  /* 0x0000002315237207 */ /* 0x000fe20006000000 */
[----:B------:R-:W-:Y:S01]  /*17e0*/  IMAD R27, R27, UR4, RZ ;  /* 0x000000041b1b7c24 */ /* 0x000fe2000f8e02ff */
[C---:B------:R-:W-:Y:S01]  /*17f0*/  SEL R36, R21.reuse, R36, !P4 ;  /* 0x0000002415247207 */ /* 0x040fe20006000000 */
[----:B------:R-:W-:Y:S01]  /*1800*/  IMAD R30, R30, UR4, RZ ;  /* 0x000000041e1e7c24 */ /* 0x000fe2000f8e02ff */
[----:B------:R-:W-:Y:S01]  /*1810*/  SEL R37, R21, R37, !P4 ;  /* 0x0000002515257207 */ /* 0x000fe20006000000 */
[----:B------:R-:W-:Y:S01]  /*1820*/  IMAD R33, R33, UR4, RZ ;  /* 0x0000000421217c24 */ /* 0x000fe2000f8e02ff */
[----:B------:R-:W-:Y:S01]  /*1830*/  SEL R21, R21, R38, !P4 ;  /* 0x0000002615157207 */ /* 0x000fe20006000000 */
[----:B------:R-:W-:Y:S01]  /*1840*/  IMAD R34, R34, UR4, RZ ;  /* 0x0000000422227c24 */ /* 0x000fe2000f8e02ff */
[----:B------:R-:W-:Y:S01]  /*1850*/  SHF.R.S32.HI R61, RZ, 0x1f, R22 ;  /* 0x0000001fff3d7819 */ /* 0x000fe20000011416 */
[----:B------:R-:W-:Y:S01]  /*1860*/  IMAD R35, R35, UR4, RZ ;  /* 0x0000000423237c24 */ /* 0x000fe2000f8e02ff */
[----:B------:R-:W-:Y:S01]  /*1870*/  IADD3 R53, P2, R22, UR12, RZ ;  /* 0x0000000c16357c10 */ /* 0x000fe2000ff5e0ff */
[----:B------:R-:W-:Y:S01]  /*1880*/  IMAD R21, R21, UR4, RZ ;  /* 0x0000000415157c24 */ /* 0x000fe2000f8e02ff */
[----:B------:R-:W0:Y:S01]  /*1890*/  LDC R22, c[0x0][0x238] ;  /* 0x00008e00ff167b82 */ /* 0x000e220000000800 */
[----:B------:R-:W-:Y:S01]  /*18a0*/  SHF.R.S32.HI R75, RZ, 0x1f, R31 ;  /* 0x0000001fff4b7819 */ /* 0x000fe2000001141f */
[----:B------:R-:W-:Y:S01]  /*18b0*/  IMAD R36, R36, UR4, RZ ;  /* 0x0000000424247c24 */ /* 0x000fe2000f8e02ff */
[----:B------:R-:W-:Y:S01]  /*18c0*/  IADD3.X R61, R61, UR13, RZ, P2, !PT ;  /* 0x0000000d3d3d7c10 */ /* 0x000fe200097fe4ff */
[----:B------:R-:W-:Y:S01]  /*18d0*/  IMAD R37, R37, UR4, RZ ;  /* 0x0000000425257c24 */ /* 0x000fe2000f8e02ff */
[----:B------:R-:W-:Y:S01]  /*18e0*/  IADD3 R62, P2, R31, UR12, RZ ;  /* 0x0000000c1f3e7c10 */ /* 0x000fe2000ff5e0ff */
[----:B------:R-:W-:Y:S01]  /*18f0*/  USHF.R.U32.HI UR4, URZ, 0x4, UR10 ;  /* 0x000000043f047899 */ /* 0x000fe2000801160a */
[----:B------:R-:W-:-:S02]  /*1900*/  SHF.R.S32.HI R89, RZ, 0x1f, R21 ;  /* 0x0000001fff597819 */ /* 0x000fc40000011415 */
[----:B------:R-:W-:Y:S01]  /*1910*/  IADD3.X R75, R75, UR13, RZ, P2, !PT ;  /* 0x0000000d4b4b7c10 */ /* 0x000fe200097fe4ff */
[----:B------:R-:W-:Y:S01]  /*1920*/  USGXT.U32 UR4, UR4, 0xe ;  /* 0x0000000e0404789a */ /* 0x000fe20008000000 */
[----:B------:R-:W-:Y:S01]  /*1930*/  IADD3 R76, P2, R21, UR12, RZ ;  /* 0x0000000c154c7c10 */ /* 0x000fe2000ff5e0ff */
[----:B------:R-:W-:Y:S01]  /*1940*/  IMAD.SHL.U32 R21, R0, 0x40, RZ ;  /* 0x0000004000157824 */ /* 0x000fe200078e00ff */
[----:B------:R-:W-:Y:S02]  /*1950*/  @!P6 LOP3.LUT R39, RZ, R28, RZ, 0x33, !PT ;  /* 0x0000001cff27e212 */ /* 0x000fe400078e33ff */
[----:B------:R-:W-:Y:S02]  /*1960*/  CS2R R28, SRZ ;  /* 0x00000000001c7805 */ /* 0x000fe4000001ff00 */
[----:B------:R-:W-:Y:S02]  /*1970*/  SHF.R.S32.HI R63, RZ, 0x1f, R23 ;  /* 0x0000001fff3f7819 */ /* 0x000fe40000011417 */
[----:B------:R-:W-:Y:S01]  /*1980*/  IADD3 R54, P1, R23, UR12, RZ ;  /* 0x0000000c17367c10 */ /* 0x000fe2000ff3e0ff */
[----:B------:R-:W-:Y:S01]  /*1990*/  IMAD R39, R39, UR5, RZ ;  /* 0x0000000527277c24 */ /* 0x000fe2000f8e02ff */
[----:B------:R-:W-:Y:S01]  /*19a0*/  SHF.R.S32.HI R59, RZ, 0x1f, R20 ;  /* 0x0000001fff3b7819 */ /* 0x000fe20000011414 */
[----:B------:R-:W-:Y:S01]  /*19b0*/  UIADD3 UR5, UR10, 0x1000, URZ ;  /* 0x000010000a057890 */ /* 0x000fe2000fffe03f */
[----:B------:R-:W-:Y:S01]  /*19c0*/  IADD3 R41, P3, R20, UR12, RZ ;  /* 0x0000000c14297c10 */ /* 0x000fe2000ff7e0ff */
[----:B------:R-:W-:Y:S01]  /*19d0*/  IMAD.SHL.U32 R20, R0, 0x8, RZ ;  /* 0x0000000800147824 */ /* 0x000fe200078e00ff */
[----:B------:R-:W-:Y:S01]  /*19e0*/  LOP3.LUT R21, R21, 0xfc0, RZ, 0xc0, !PT ;  /* 0x00000fc015157812 */ /* 0x000fe200078ec0ff */
[----:B------:R-:W-:Y:S01]  /*19f0*/  USHF.R.U32.HI UR5, URZ, 0x4, UR5 ;  /* 0x000000043f057899 */ /* 0x000fe20008011605 */
[----:B------:R-:W-:Y:S01]  /*1a00*/  IADD3.X R63, R63, UR13, RZ, P1, !PT ;  /* 0x0000000d3f3f7c10 */ /* 0x000fe20008ffe4ff */
[-C--:B0-----:R-:W-:Y:S01]  /*1a10*/  IMAD R105, R105, R22.reuse, RZ ;  /* 0x0000001669697224 */ /* 0x081fe200078e02ff */
[----:B------:R-:W-:Y:S01]  /*1a20*/  SHF.R.S32.HI R77, RZ, 0x1f, R32 ;  /* 0x0000001fff4d7819 */ /* 0x000fe20000011420 */
[-C--:B------:R-:W-:Y:S01]  /*1a30*/  IMAD R107, R107, R22.reuse, RZ ;  /* 0x000000166b6b7224 */ /* 0x080fe200078e02ff */
[----:B------:R-:W-:Y:S01]  /*1a40*/  IADD3 R64, P1, R32, UR12, RZ ;  /* 0x0000000c20407c10 */ /* 0x000fe2000ff3e0ff */
[-C--:B------:R-:W-:Y:S01]  /*1a50*/  IMAD R109, R109, R22.reuse, RZ ;  /* 0x000000166d6d7224 */ /* 0x080fe200078e02ff */
[----:B------:R-:W-:Y:S01]  /*1a60*/  IADD3.X R59, R59, UR13, RZ, P3, !PT ;  /* 0x0000000d3b3b7c10 */ /* 0x000fe20009ffe4ff */
[-C--:B------:R-:W-:Y:S01]  /*1a70*/  IMAD R111, R111, R22.reuse, RZ ;  /* 0x000000166f6f7224 */ /* 0x080fe200078e02ff */
[----:B------:R-:W-:Y:S01]  /*1a80*/  LOP3.LUT R21, R21, 0x30, R20, 0xf8, !PT ;  /* 0x0000003015157812 */ /* 0x000fe200078ef814 */
[-C--:B------:R-:W-:Y:S01]  /*1a90*/  IMAD R113, R113, R22.reuse, RZ ;  /* 0x0000001671717224 */ /* 0x080fe200078e02ff */
[----:B------:R-:W-:Y:S01]  /*1aa0*/  SHF.R.S32.HI R65, RZ, 0x1f, R24 ;  /* 0x0000001fff417819 */ /* 0x000fe20000011418 */
[-C--:B------:R-:W-:Y:S01]  /*1ab0*/  IMAD R115, R115, R22.reuse, RZ ;  /* 0x0000001673737224 */ /* 0x080fe200078e02ff */
[----:B------:R-:W-:Y:S01]  /*1ac0*/  IADD3 R55, P0, R24, UR12, RZ ;  /* 0x0000000c18377c10 */ /* 0x000fe2000ff1e0ff */
        /* <DEDUP_REMOVED lines=17> */
[----:B------:R-:W-:Y:S01]  /*1be0*/  IADD3.X R77, R77, UR13, RZ, P1, !PT ;  /* 0x0000000d4d4d7c10 */ /* 0x000fe20008ffe4ff */
[-C--:B------:R-:W-:Y:S01]  /*1bf0*/  IMAD R135, R135, R22.reuse, RZ ;  /* 0x0000001687877224 */ /* 0x080fe200078e02ff */
[----:B------:R-:W-:Y:S01]  /*1c00*/  IADD3 R78, P1, R39, UR8, RZ ;  /* 0x00000008274e7c10 */ /* 0x000fe2000ff3e0ff */
[----:B------:R-:W-:Y:S01]  /*1c10*/  IMAD R137, R137, R22, RZ ;  /* 0x0000001689897224 */ /* 0x000fe200078e02ff */
[----:B------:R-:W-:Y:S01]  /*1c20*/  LOP3.LUT R42, R21, R2, RZ, 0xfc, !PT ;  /* 0x00000002152a7212 */ /* 0x000fe200078efcff */
[-C--:B------:R-:W-:Y:S01]  /*1c30*/  IMAD R139, R139, R22.reuse, RZ ;  /* 0x000000168b8b7224 */ /* 0x080fe200078e02ff */
[----:B------:R-:W-:Y:S01]  /*1c40*/  IADD3.X R65, R65, UR13, RZ, P0, !PT ;  /* 0x0000000d41417c10 */ /* 0x000fe200087fe4ff */
        /* <DEDUP_REMOVED lines=9> */
[----:B------:R-:W-:Y:S01]  /*1ce0*/  SHF.R.S32.HI R79, RZ, 0x1f, R33 ;  /* 0x0000001fff4f7819 */ /* 0x000fe20000011421 */
[-C--:B------:R-:W-:Y:S01]  /*1cf0*/  IMAD R52, R52, R22.reuse, RZ ;  /* 0x0000001634347224 */ /* 0x080fe200078e02ff */
[----:B------:R-:W-:Y:S01]  /*1d00*/  IADD3 R66, P0, R33, UR12, RZ ;  /* 0x0000000c21427c10 */ /* 0x000fe2000ff1e0ff */
[-C--:B------:R-:W-:Y:S01]  /*1d10*/  IMAD R51, R51, R22.reuse, RZ ;  /* 0x0000001633337224 */ /* 0x080fe200078e02ff */
[----:B------:R-:W-:Y:S01]  /*1d20*/  SHF.R.S32.HI R81, RZ, 0x1f, R34 ;  /* 0x0000001fff517819 */ /* 0x000fe20000011422 */
[----:B------:R-:W-:Y:S01]  /*1d30*/  IMAD.SHL.U32 R50, R22, 0x40, RZ ;  /* 0x0000004016327824 */ /* 0x000fe200078e00ff */
        /* <DEDUP_REMOVED lines=11> */
[----:B------:R-:W-:Y:S01]  /*1df0*/  USGXT.U32 UR6, UR5, 0xe ;  /* 0x0000000e0506789a */ /* 0x000fe20008000000 */
[----:B------:R-:W-:Y:S01]  /*1e00*/  IADD3 R74, P3, R37, UR12, RZ ;  /* 0x0000000c254a7c10 */ /* 0x000fe2000ff7e0ff */
[-C--:B------:R-:W-:Y:S01]  /*1e10*/  IMAD R44, R86, R22.reuse, RZ ;  /* 0x00000016562c7224 */ /* 0x080fe200078e02ff */
[----:B------:R-:W-:Y:S01]  /*1e20*/  LEA.HI.X.SX32 R80, R39, UR9, 0x1, P1 ;  /* 0x0000000927507c11 */ /* 0x000fe200088f0eff */
[----:B------:R-:W-:Y:S01]  /*1e30*/  IMAD R43, R84, R22, RZ ;  /* 0x00000016542b7224 */ /* 0x000fe200078e02ff */
[----:B------:R-:W-:-:S02]  /*1e40*/  CS2R R24, SRZ ;  /* 0x0000000000187805 */ /* 0x000fc4000001ff00 */
[----:B------:R-:W-:Y:S02]  /*1e50*/  CS2R R26, SRZ ;  /* 0x00000000001a7805 */ /* 0x000fe4000001ff00 */
[----:B------:R-:W-:Y:S02]  /*1e60*/  CS2R R30, SRZ ;  /* 0x00000000001e7805 */ /* 0x000fe4000001ff00 */
[----:B------:R-:W-:Y:S02]  /*1e70*/  CS2R R32, SRZ ;  /* 0x0000000000207805 */ /* 0x000fe4000001ff00 */
[----:B------:R-:W-:Y:S02]  /*1e80*/  CS2R R34, SRZ ;  /* 0x0000000000227805 */ /* 0x000fe4000001ff00 */
[----:B------:R-:W-:Y:S02]  /*1e90*/  CS2R R36, SRZ ;  /* 0x0000000000247805 */ /* 0x000fe4000001ff00 */
[----:B------:R-:W-:-:S02]  /*1ea0*/  CS2R R38, SRZ ;  /* 0x0000000000267805 */ /* 0x000fc4000001ff00 */
[C---:B------:R-:W-:Y:S01]  /*1eb0*/  LOP3.LUT R23, R42.reuse, 0x10, RZ, 0x3c, !PT ;  /* 0x000000102a177812 */ /* 0x040fe200078e3cff */
[----:B------:R-:W-:Y:S01]  /*1ec0*/  UMOV UR8, 0xfffffffe ;  /* 0xfffffffe00087882 */ /* 0x000fe20000000000 */
[C---:B------:R-:W-:Y:S01]  /*1ed0*/  LOP3.LUT R22, R42.reuse, 0x20, RZ, 0x3c, !PT ;  /* 0x000000202a167812 */ /* 0x040fe200078e3cff */
[----:B------:R-:W-:Y:S01]  /*1ee0*/  UMOV UR9, 0x7fffffdf ;  /* 0x7fffffdf00097882 */ /* 0x000fe20000000000 */
[----:B------:R-:W-:Y:S01]  /*1ef0*/  LOP3.LUT R21, R42, 0x30, RZ, 0x3c, !PT ;  /* 0x000000302a157812 */ /* 0x000fe200078e3cff */
[----:B------:R-:W-:Y:S01]  /*1f00*/  UMOV UR5, URZ ;  /* 0x0000003f00057c82 */ /* 0x000fe20008000000 */
[----:B------:R-:W-:Y:S01]  /*1f10*/  IADD3.X R79, R79, UR13, RZ, P0, !PT ;  /* 0x0000000d4f4f7c10 */ /* 0x000fe200087fe4ff */
[----:B------:R-:W-:Y:S01]  /*1f20*/  UIADD3.64 UR14, UR6, -UR8, URZ ;  /* 0x80000008060e7297 */ /* 0x000fe2000fffe03f */
[----:B------:R-:W-:Y:S02]  /*1f30*/  IADD3.X R81, R81, UR13, RZ, P4, !PT ;  /* 0x0000000d51517c10 */ /* 0x000fe4000a7fe4ff */
[----:B------:R-:W-:-:S02]  /*1f40*/  IADD3.X R83, R83, UR13, RZ, P6, !PT ;  /* 0x0000000d53537c10 */ /* 0x000fc4000b7fe4ff */
[----:B------:R-:W-:Y:S02]  /*1f50*/  IADD3.X R85, R85, UR13, RZ, P5, !PT ;  /* 0x0000000d55557c10 */ /* 0x000fe4000affe4ff */
[----:B------:R-:W-:Y:S02]  /*1f60*/  IADD3.X R87, R87, UR13, RZ, P3, !PT ;  /* 0x0000000d57577c10 */ /* 0x000fe40009ffe4ff */
[----:B------:R-:W-:Y:S01]  /*1f70*/  IADD3.X R89, R89, UR13, RZ, P2, !PT ;  /* 0x0000000d59597c10 */ /* 0x000fe200097fe4ff */
[----:B------:R-:W-:-:S12]  /*1f80*/  UIADD3.64 UR12, UR4, -UR8, URZ ;  /* 0x80000008040c7297 */ /* 0x000fd8000fffe03f */
.L_x_2:
[C---:B------:R-:W-:Y:S02]  /*1f90*/  LOP3.LUT R90, R2.reuse, 0x2, RZ, 0xfc, !PT ;  /* 0x00000002025a7812 */ /* 0x040fe400078efcff */
[----:B------:R-:W-:Y:S02]  /*1fa0*/  ISETP.GE.AND P4, PT, R2, UR11, PT ;  /* 0x0000000b02007c0c */ /* 0x000fe4000bf86270 */
[----:B------:R-:W-:Y:S02]  /*1fb0*/  ISETP.GE.AND P5, PT, R90, UR11, PT ;  /* 0x0000000b5a007c0c */ /* 0x000fe4000bfa6270 */
[----:B------:R-:W-:Y:S02]  /*1fc0*/  LOP3.LUT R90, R2, 0x6, RZ, 0xfc, !PT ;  /* 0x00000006025a7812 */ /* 0x000fe400078efcff */
[----:B------:R-:W-:Y:S02]  /*1fd0*/  IADD3 R92, P1, R48, R78, RZ ;  /* 0x0000004e305c7210 */ /* 0x000fe40007f3e0ff */
[----:B------:R-:W-:-:S02]  /*1fe0*/  ISETP.GE.AND P2, PT, R90, UR11, PT ;  /* 0x0000000b5a007c0c */ /* 0x000fc4000bf46270 */
[C---:B------:R-:W-:Y:S02]  /*1ff0*/  LOP3.LUT R90, R2.reuse, 0xa, RZ, 0xfc, !PT ;  /* 0x0000000a025a7812 */ /* 0x040fe400078efcff */
[----:B------:R-:W-:Y:S02]  /*2000*/  LOP3.LUT R91, R2, 0x4, RZ, 0xfc, !PT ;  /* 0x00000004025b7812 */ /* 0x000fe400078efcff */
[----:B------:R-:W-:Y:S02]  /*2010*/  PRMT R148, RZ, 0x7610, R148 ;  /* 0x00007610ff947816 */ /* 0x000fe40000000094 */
[----:B------:R-:W-:Y:S02]  /*2020*/  LEA.HI.X.SX32 R93, R48, R80, 0x1, P1 ;  /* 0x00000050305d7211 */ /* 0x000fe400008f0eff */
[----:B------:R-:W-:Y:S02]  /*2030*/  IADD3 R94, P6, R51, R78, RZ ;  /* 0x0000004e335e7210 */ /* 0x000fe40007fde0ff */
[----:B------:R-:W-:Y:S01]  /*2040*/  ISETP.GE.AND P1, PT, R90, UR11, PT ;  /* 0x0000000b5a007c0c */ /* 0x000fe2000bf26270 */
[----:B------:R0:W2:Y:S01]  /*2050*/  @!P4 LDG.E.U8 R148, desc[UR16][R92.64] ;  /* 0x000000105c94c981 */ /* 0x0000a2000c1e1100 */
[----:B------:R-:W-:-:S02]  /*2060*/  LOP3.LUT R90, R2, 0xc, RZ, 0xfc, !PT ;  /* 0x0000000c025a7812 */ /* 0x000fc400078efcff */
[----:B------:R-:W-:Y:S02]  /*2070*/  ISETP.GE.AND P3, PT, R91, UR11, PT ;  /* 0x0000000b5b007c0c */ /* 0x000fe4000bf66270 */
[----:B------:R-:W-:Y:S02]  /*2080*/  PRMT R146, RZ, 0x7610, R146 ;  /* 0x00007610ff927816 */ /* 0x000fe40000000092 */
[----:B------:R-:W-:Y:S02]  /*2090*/  LEA.HI.X.SX32 R95, R51, R80, 0x1, P6 ;  /* 0x00000050335f7211 */ /* 0x000fe400030f0eff */
[----:B------:R-:W-:Y:S02]  /*20a0*/  ISETP.GE.AND P4, PT, R90, UR11, PT ;  /* 0x0000000b5a007c0c */ /* 0x000fe4000bf86270 */
[----:B------:R-:W-:Y:S01]  /*20b0*/  IADD3 R154, P6, R52, R78, RZ ;  /* 0x0000004e349a7210 */ /* 0x000fe20007fde0ff */
[----:B------:R1:W3:Y:S01]  /*20c0*/  @!P5 LDG.E.U8 R146, desc[UR16][R94.64] ;  /* 0x000000105e92d981 */ /* 0x0002e2000c1e1100 */
[----:B------:R-:W-:-:S02]  /*20d0*/  LEA.HI R90, R0, 0xe, RZ, 0x1a ;  /* 0x0000000e005a7811 */ /* 0x000fc400078fd0ff */
[----:B------:R-:W-:Y:S02]  /*20e0*/  PRMT R152, RZ, 0x7610, R152 ;  /* 0x00007610ff987816 */ /* 0x000fe40000000098 */
[----:B------:R-:W-:Y:S02]  /*20f0*/  LOP3.LUT R91, R2, 0x8, RZ, 0xfc, !PT ;  /* 0x00000008025b7812 */ /* 0x000fe400078efcff */
[----:B------:R-:W-:Y:S02]  /*2100*/  LEA.HI.X.SX32 R155, R52, R80, 0x1, P6 ;  /* 0x00000050349b7211 */ /* 0x000fe400030f0eff */
[----:B------:R-:W-:Y:S02]  /*2110*/  ISETP.GE.AND P5, PT, R90, UR11, PT ;  /* 0x0000000b5a007c0c */ /* 0x000fe4000bfa6270 */
[----:B------:R-:W-:Y:S01]  /*2120*/  IADD3 R90, P6, R149, R78, RZ ;  /* 0x0000004e955a7210 */ /* 0x000fe20007fde0ff */
[----:B------:R4:W5:Y:S01]  /*2130*/  @!P3 LDG.E.U8 R152, desc[UR16][R154.64] ;  /* 0x000000109a98b981 */ /* 0x000962000c1e1100 */
[----:B0-----:R-:W-:-:S02]  /*2140*/  LOP3.LUT R92, R2, 0x10, RZ, 0xfc, !PT ;  /* 0x00000010025c7812 */ /* 0x001fc400078efcff */
[----:B------:R-:W-:Y:S02]  /*2150*/  ISETP.GE.AND P0, PT, R91, UR11, PT ;  /* 0x0000000b5b007c0c */ /* 0x000fe4000bf06270 */
[----:B------:R-:W-:Y:S02]  /*2160*/  PRMT R150, RZ, 0x7610, R150 ;  /* 0x00007610ff967816 */ /* 0x000fe40000000096 */
[----:B------:R-:W-:Y:S02]  /*2170*/  LEA.HI.X.SX32 R91, R149, R80, 0x1, P6 ;  /* 0x00000050955b7211 */ /* 0x000fe400030f0eff */
[----:B------:R-:W-:Y:S02]  /*2180*/  ISETP.GE.AND P3, PT, R92, UR11, PT ;  /* 0x0000000b5c007c0c */ /* 0x000fe4000bf66270 */
[----:B------:R-:W-:Y:S01]  /*2190*/  IADD3 R92, P6, R147, R78, RZ ;  /* 0x0000004e935c7210 */ /* 0x000fe20007fde0ff */
[----:B------:R0:W5:Y:S01]  /*21a0*/  @!P2 LDG.E.U8 R150, desc[UR16][R90.64] ;  /* 0x000000105a96a981 */ /* 0x000162000c1e1100 */
[----:B-1----:R-:W-:-:S02]  /*21b0*/  LOP3.LUT R94, R2, 0x12, RZ, 0xfc, !PT ;  /* 0x00000012025e7812 */ /* 0x002fc400078efcff */
[----:B------:R-:W-:Y:S02]  /*21c0*/  LEA.HI.X.SX32 R93, R147, R80, 0x1, P6 ;  /* 0x00000050935d7211 */ /* 0x000fe400030f0eff */
[----:B------:R-:W-:Y:S02]  /*21d0*/  ISETP.GE.AND P2, PT, R94, UR11, PT ;  /* 0x0000000b5e007c0c */ /* 0x000fe4000bf46270 */
[C---:B------:R-:W-:Y:S02]  /*21e0*/  IADD3 R94, P6, R145.reuse, R78, RZ ;  /* 0x0000004e915e7210 */ /* 0x040fe40007fde0ff */
[----:B------:R-:W-:Y:S02]  /*21f0*/  PRMT R156, RZ, 0x7610, R156 ;  /* 0x00007610ff9c7816 */ /* 0x000fe4000000009c */
[----:B------:R-:W-:Y:S02]  /*2200*/  LEA.HI.X.SX32 R95, R145, R80, 0x1, P6 ;  /* 0x00000050915f7211 */ /* 0x000fe400030f0eff */
[----:B----4-:R-:W-:-:S02]  /*2210*/  IADD3 R154, P6, R143, R78, RZ ;  /* 0x0000004e8f9a7210 */ /* 0x010fc40007fde0ff */
[----:B0-----:R-:W-:Y:S01]  /*2220*/  LOP3.LUT R90, R2, 0x16, RZ, 0xfc, !PT ;  /* 0x00000016025a7812 */ /* 0x001fe200078efcff */
[----:B------:R-:W4:Y:S01]  /*2230*/  @!P1 LDG.E.U8 R156, desc[UR16][R94.64] ;  /* 0x000000105e9c9981 */ /* 0x000f22000c1e1100 */
[----:B------:R-:W-:Y:S02]  /*2240*/  PRMT R160, RZ, 0x7610, R160 ;  /* 0x00007610ffa07816 */ /* 0x000fe400000000a0 */
[----:B------:R-:W-:Y:S02]  /*2250*/  LEA.HI.X.SX32 R155, R143, R80, 0x1, P6 ;  /* 0x000000508f9b7211 */ /* 0x000fe400030f0eff */
[----:B------:R-:W-:Y:S02]  /*2260*/  ISETP.GE.AND P1, PT, R90, UR11, PT ;  /* 0x0000000b5a007c0c */ /* 0x000fe4000bf26270 */
[----:B------:R-:W-:Y:S01]  /*2270*/  IADD3 R90, P6, R109, R78, RZ ;  /* 0x0000004e6d5a7210 */ /* 0x000fe20007fde0ff */
[----:B------:R0:W4:Y:S01]  /*2280*/  @!P0 LDG.E.U8 R160, desc[UR16][R92.64] ;  /* 0x000000105ca08981 */ /* 0x000122000c1e1100 */
[----:B------:R-:W-:-:S02]  /*2290*/  PRMT R162, RZ, 0x7610, R162 ;  /* 0x00007610ffa27816 */ /* 0x000fc400000000a2 */
[----:B------:R-:W-:Y:S02]  /*22a0*/  LEA.HI.X.SX32 R91, R109, R80, 0x1, P6 ;  /* 0x000000506d5b7211 */ /* 0x000fe400030f0eff */
[----:B------:R-:W-:-:S03]  /*22b0*/  PRMT R164, RZ, 0x7610, R164 ;  /* 0x00007610ffa47816 */ /* 0x000fc600000000a4 */
[----:B------:R1:W4:Y:S04]  /*22c0*/  @!P5 LDG.E.U8 R162, desc[UR16][R90.64] ;  /* 0x000000105aa2d981 */ /* 0x000328000c1e1100 */
[----:B------:R1:W4:Y:S01]  /*22d0*/  @!P4 LDG.E.U8 R164, desc[UR16][R154.64] ;  /* 0x000000109aa4c981 */ /* 0x000322000c1e1100 */
[C---:B0-----:R-:W-:Y:S02]  /*22e0*/  LOP3.LUT R92, R2.reuse, 0x18, RZ, 0xfc, !PT ;  /* 0x00000018025c7812 */ /* 0x041fe400078efcff */
[----:B------:R-:W-:Y:S02]  /*22f0*/  LOP3.LUT R94, R2, 0x1a, RZ, 0xfc, !PT ;  /* 0x0000001a025e7812 */ /* 0x000fe400078efcff */
[----:B------:R-:W-:Y:S02]  /*2300*/  ISETP.GE.AND P4, PT, R92, UR11, PT ;  /* 0x0000000b5c007c0c */ /* 0x000fe4000bf86270 */
[----:B------:R-:W-:-:S02]  /*2310*/  IADD3 R92, P6, R141, R78, RZ ;  /* 0x0000004e8d5c7210 */ /* 0x000fc40007fde0ff */
[----:B------:R-:W-:Y:S02]  /*2320*/  ISETP.GE.AND P5, PT, R94, UR11, PT ;  /* 0x0000000b5e007c0c */ /* 0x000fe4000bfa6270 */
[----:B------:R-:W-:Y:S02]  /*2330*/  LEA.HI.X.SX32 R93, R141, R80, 0x1, P6 ;  /* 0x000000508d5d7211 */ /* 0x000fe400030f0eff */
[C---:B------:R-:W-:Y:S02]  /*2340*/  IADD3 R94, P6, R139.reuse, R78, RZ ;  /* 0x0000004e8b5e7210 */ /* 0x040fe40007fde0ff */
[----:B------:R-:W-:Y:S02]  /*2350*/  LOP3.LUT R104, R2, 0x14, RZ, 0xfc, !PT ;  /* 0x0000001402687812 */ /* 0x000fe400078efcff */
[----:B------:R-:W-:Y:S02]  /*2360*/  PRMT R158, RZ, 0x7610, R158 ;  /* 0x00007610ff9e7816 */ /* 0x000fe4000000009e */
[----:B------:R-:W-:-:S02]  /*2370*/  LEA.HI.X.SX32 R95, R139, R80, 0x1, P6 ;  /* 0x000000508b5f7211 */ /* 0x000fc400030f0eff */
[C---:B-1----:R-:W-:Y:S02]  /*2380*/  IADD3 R90, P6, R137.reuse, R78, RZ ;  /* 0x0000004e895a7210 */ /* 0x042fe40007fde0ff */
[----:B------:R-:W-:Y:S01]  /*2390*/  ISETP.GE.AND P0, PT, R104, UR11, PT ;  /* 0x0000000b68007c0c */ /* 0x000fe2000bf06270 */
[----:B------:R0:W4:Y:S01]  /*23a0*/  @!P3 LDG.E.U8 R158, desc[UR16][R92.64] ;  /* 0x000000105c9eb981 */ /* 0x000122000c1e1100 */
[----:B------:R-:W-:Y:S02]  /*23b0*/  LOP3.LUT R104, R2, 0x1c, RZ, 0xfc, !PT ;  /* 0x0000001c02687812 */ /* 0x000fe400078efcff */
[----:B------:R-:W-:Y:S02]  /*23c0*/  PRMT R154, RZ, 0x7610, R154 ;  /* 0x00007610ff9a7816 */ /* 0x000fe4000000009a */
[----:B------:R-:W-:Y:S02]  /*23d0*/  LEA.HI.X.SX32 R91, R137, R80, 0x1, P6 ;  /* 0x00000050895b7211 */ /* 0x000fe400030f0eff */
[----:B------:R-:W-:-:S02]  /*23e0*/  ISETP.GE.AND P3, PT, R104, UR11, PT ;  /* 0x0000000b68007c0c */ /* 0x000fc4000bf66270 */
[----:B------:R-:W-:Y:S01]  /*23f0*/  LEA.HI R106, R0, 0x1e, RZ, 0x1a ;  /* 0x0000001e006a7811 */ /* 0x000fe200078fd0ff */
[----:B------:R1:W4:Y:S01]  /*2400*/  @!P2 LDG.E.U8 R154, desc[UR16][R94.64] ;  /* 0x000000105e9aa981 */ /* 0x000322000c1e1100 */
[C---:B0-----:R-:W-:Y:S02]  /*2410*/  IADD3 R92, P6, R135.reuse, R78, RZ ;  /* 0x0000004e875c7210 */ /* 0x041fe40007fde0ff */
[----:B------:R-:W-:Y:S02]  /*2420*/  PRMT R104, RZ, 0x7610, R104 ;  /* 0x00007610ff687816 */ /* 0x000fe40000000068 */
[----:B------:R-:W-:Y:S02]  /*2430*/  LEA.HI.X.SX32 R93, R135, R80, 0x1, P6 ;  /* 0x00000050875d7211 */ /* 0x000fe400030f0eff */
[----:B------:R-:W-:Y:S02]  /*2440*/  ISETP.GE.AND P2, PT, R106, UR11, PT ;  /* 0x0000000b6a007c0c */ /* 0x000fe4000bf46270 */
[----:B------:R-:W-:Y:S01]  /*2450*/  LOP3.LUT R108, R2, 0x20, RZ, 0xfc, !PT ;  /* 0x00000020026c7812 */ /* 0x000fe200078efcff */
[----:B------:R0:W4:Y:S01]  /*2460*/  @!P0 LDG.E.U8 R104, desc[UR16][R90.64] ;  /* 0x000000105a688981 */ /* 0x000122000c1e1100 */
[----:B-1----:R-:W-:-:S02]  /*2470*/  IADD3 R94, P6, R133, R78, RZ ;  /* 0x0000004e855e7210 */ /* 0x002fc40007fde0ff */
[----:B------:R-:W-:Y:S02]  /*2480*/  PRMT R106, RZ, 0x7610, R106 ;  /* 0x00007610ff6a7816 */ /* 0x000fe4000000006a */
[----:B------:R-:W-:Y:S02]  /*2490*/  LEA.HI.X.SX32 R95, R133, R80, 0x1, P6 ;  /* 0x00000050855f7211 */ /* 0x000fe400030f0eff */
[----:B------:R-:W-:Y:S02]  /*24a0*/  ISETP.GE.AND P0, PT, R108, UR11, PT ;  /* 0x0000000b6c007c0c */ /* 0x000fe4000bf06270 */
[----:B------:R-:W-:Y:S01]  /*24b0*/  LOP3.LUT R110, R2, 0x22, RZ, 0xfc, !PT ;  /* 0x00000022026e7812 */ /* 0x000fe200078efcff */
[----:B------:R1:W4:Y:S01]  /*24c0*/  @!P1 LDG.E.U8 R106, desc[UR16][R92.64] ;  /* 0x000000105c6a9981 */ /* 0x000322000c1e1100 */
[----:B0-----:R-:W-:Y:S02]  /*24d0*/  IADD3 R90, P6, R131, R78, RZ ;  /* 0x0000004e835a7210 */ /* 0x001fe40007fde0ff */
[----:B------:R-:W-:-:S02]  /*24e0*/  PRMT R108, RZ, 0x7610, R108 ;  /* 0x00007610ff6c7816 */ /* 0x000fc4000000006c */
[----:B------:R-:W-:Y:S02]  /*24f0*/  LEA.HI.X.SX32 R91, R131, R80, 0x1, P6 ;  /* 0x00000050835b7211 */ /* 0x000fe400030f0eff */
[----:B------:R-:W-:Y:S02]  /*2500*/  ISETP.GE.AND P1, PT, R110, UR11, PT ;  /* 0x0000000b6e007c0c */ /* 0x000fe4000bf26270 */
[----:B------:R-:W-:Y:S01]  /*2510*/  LOP3.LUT R112, R2, 0x24, RZ, 0xfc, !PT ;  /* 0x0000002402707812 */ /* 0x000fe200078efcff */
[----:B------:R0:W4:Y:S01]  /*2520*/  @!P4 LDG.E.U8 R108, desc[UR16][R94.64] ;  /* 0x000000105e6cc981 */ /* 0x000122000c1e1100 */
[C---:B-1----:R-:W-:Y:S02]  /*2530*/  IADD3 R92, P6, R129.reuse, R78, RZ ;  /* 0x0000004e815c7210 */ /* 0x042fe40007fde0ff */
[----:B------:R-:W-:Y:S02]  /*2540*/  PRMT R110, RZ, 0x7610, R110 ;  /* 0x00007610ff6e7816 */ /* 0x000fe4000000006e */
[----:B------:R-:W-:-:S02]  /*2550*/  LEA.HI.X.SX32 R93, R129, R80, 0x1, P6 ;  /* 0x00000050815d7211 */ /* 0x000fc400030f0eff */
[----:B------:R-:W-:Y:S02]  /*2560*/  ISETP.GE.AND P4, PT, R112, UR11, PT ;  /* 0x0000000b70007c0c */ /* 0x000fe4000bf86270 */
[----:B------:R-:W-:Y:S01]  /*2570*/  LOP3.LUT R114, R2, 0x26, RZ, 0xfc, !PT ;  /* 0x0000002602727812 */ /* 0x000fe200078efcff */
[----:B------:R1:W4:Y:S01]  /*2580*/  @!P5 LDG.E.U8 R110, desc[UR16][R90.64] ;  /* 0x000000105a6ed981 */ /* 0x000322000c1e1100 */
[C---:B0-----:R-:W-:Y:S02]  /*2590*/  IADD3 R94, P6, R107.reuse, R78, RZ ;  /* 0x0000004e6b5e7210 */ /* 0x041fe40007fde0ff */
[----:B------:R-:W-:Y:S02]  /*25a0*/  PRMT R112, RZ, 0x7610, R112 ;  /* 0x00007610ff707816 */ /* 0x000fe40000000070 */
[----:B------:R-:W-:Y:S02]  /*25b0*/  LEA.HI.X.SX32 R95, R107, R80, 0x1, P6 ;  /* 0x000000506b5f7211 */ /* 0x000fe400030f0eff */
[----:B------:R-:W-:-:S02]  /*25c0*/  ISETP.GE.AND P5, PT, R114, UR11, PT ;  /* 0x0000000b72007c0c */ /* 0x000fc4000bfa6270 */
[----:B------:R0:W4:Y:S01]  /*25d0*/  @!P3 LDG.E.U8 R112, desc[UR16][R92.64] ;  /* 0x000000105c70b981 */ /* 0x000122000c1e1100 */
[C---:B-1----:R-:W-:Y:S02]  /*25e0*/  IADD3 R90, P6, R127.reuse, R78, RZ ;  /* 0x0000004e7f5a7210 */ /* 0x042fe40007fde0ff */
[----:B------:R-:W-:Y:S02]  /*25f0*/  PRMT R114, RZ, 0x7610, R114 ;  /* 0x00007610ff727816 */ /* 0x000fe40000000072 */
[----:B------:R-:W-:Y:S02]  /*2600*/  LEA.HI.X.SX32 R91, R127, R80, 0x1, P6 ;  /* 0x000000507f5b7211 */ /* 0x000fe400030f0eff */
[----:B------:R-:W-:Y:S02]  /*2610*/  LOP3.LUT R116, R2, 0x28, RZ, 0xfc, !PT ;  /* 0x0000002802747812 */ /* 0x000fe400078efcff */
[----:B------:R-:W-:Y:S01]  /*2620*/  PRMT R151, RZ, 0x7610, R151 ;  /* 0x00007610ff977816 */ /* 0x000fe20000000097 */
[----:B------:R1:W4:Y:S01]  /*2630*/  @!P2 LDG.E.U8 R114, desc[UR16][R94.64] ;  /* 0x000000105e72a981 */ /* 0x000322000c1e1100 */
[----:B0-----:R-:W-:-:S02]  /*2640*/  IADD3 R92, P6, R125, R78, RZ ;  /* 0x0000004e7d5c7210 */ /* 0x001fc40007fde0ff */
[----:B------:R-:W-:Y:S02]  /*2650*/  ISETP.GE.AND P3, PT, R116, UR11, PT ;  /* 0x0000000b74007c0c */ /* 0x000fe4000bf66270 */
[----:B------:R-:W-:Y:S01]  /*2660*/  LEA.HI.X.SX32 R93, R125, R80, 0x1, P6 ;  /* 0x000000507d5d7211 */ /* 0x000fe200030f0eff */
[----:B------:R0:W4:Y:S01]  /*2670*/  @!P0 LDG.E.U8 R151, desc[UR16][R90.64] ;  /* 0x000000105a978981 */ /* 0x000122000c1e1100 */
[----:B------:R-:W-:Y:S02]  /*2680*/  LOP3.LUT R116, R2, 0x2a, RZ, 0xfc, !PT ;  /* 0x0000002a02747812 */ /* 0x000fe400078efcff */
[C---:B-1----:R-:W-:Y:S02]  /*2690*/  IADD3 R94, P6, R123.reuse, R78, RZ ;  /* 0x0000004e7b5e7210 */ /* 0x042fe40007fde0ff */
[----:B------:R-:W-:Y:S02]  /*26a0*/  PRMT R153, RZ, 0x7610, R153 ;  /* 0x00007610ff997816 */ /* 0x000fe40000000099 */
[----:B------:R-:W-:-:S02]  /*26b0*/  LEA.HI.X.SX32 R95, R123, R80, 0x1, P6 ;  /* 0x000000507b5f7211 */ /* 0x000fc400030f0eff */
[C---:B0-----:R-:W-:Y:S02]  /*26c0*/  IADD3 R90, P6, R121.reuse, R78, RZ ;  /* 0x0000004e795a7210 */ /* 0x041fe40007fde0ff */
[----:B------:R-:W-:Y:S01]  /*26d0*/  ISETP.GE.AND P2, PT, R116, UR11, PT ;  /* 0x0000000b74007c0c */ /* 0x000fe2000bf46270 */
[----:B------:R0:W4:Y:S01]  /*26e0*/  @!P1 LDG.E.U8 R153, desc[UR16][R92.64] ;  /* 0x000000105c999981 */ /* 0x000122000c1e1100 */
[----:B------:R-:W-:Y:S02]  /*26f0*/  LOP3.LUT R116, R2, 0x2c, RZ, 0xfc, !PT ;  /* 0x0000002c02747812 */ /* 0x000fe400078efcff */
[----:B------:R-:W-:Y:S02]  /*2700*/  PRMT R157, RZ, 0x7610, R157 ;  /* 0x00007610ff9d7816 */ /* 0x000fe4000000009d */
[----:B------:R-:W-:Y:S02]  /*2710*/  LEA.HI.X.SX32 R91, R121, R80, 0x1, P6 ;  /* 0x00000050795b7211 */ /* 0x000fe400030f0eff */
[----:B------:R-:W-:-:S02]  /*2720*/  ISETP.GE.AND P0, PT, R116, UR11, PT ;  /* 0x0000000b74007c0c */ /* 0x000fc4000bf06270 */
[C---:B0-----:R-:W-:Y:S01]  /*2730*/  IADD3 R92, P6, R119.reuse, R78, RZ ;  /* 0x0000004e775c7210 */ /* 0x041fe20007fde0ff */
[----:B------:R0:W4:Y:S01]  /*2740*/  @!P5 LDG.E.U8 R157, desc[UR16][R90.64] ;  /* 0x000000105a9dd981 */ /* 0x000122000c1e1100 */
[----:B------:R-:W-:Y:S02]  /*2750*/  LEA.HI R116, R0, 0x2e, RZ, 0x1a ;  /* 0x0000002e00747811 */ /* 0x000fe400078fd0ff */
[----:B------:R-:W-:Y:S02]  /*2760*/  PRMT R155, RZ, 0x7610, R155 ;  /* 0x00007610ff9b7816 */ /* 0x000fe4000000009b */
[----:B------:R-:W-:Y:S02]  /*2770*/  PRMT R159, RZ, 0x7610, R159 ;  /* 0x00007610ff9f7816 */ /* 0x000fe4000000009f */
[----:B------:R-:W-:Y:S02]  /*2780*/  LEA.HI.X.SX32 R93, R119, R80, 0x1, P6 ;  /* 0x00000050775d7211 */ /* 0x000fe400030f0eff */
[----:B------:R-:W-:Y:S01]  /*2790*/  ISETP.GE.AND P1, PT, R116, UR11, PT ;  /* 0x0000000b74007c0c */ /* 0x000fe2000bf26270 */
[----:B------:R1:W4:Y:S01]  /*27a0*/  @!P4 LDG.E.U8 R155, desc[UR16][R94.64] ;  /* 0x000000105e9bc981 */ /* 0x000322000c1e1100 */
[----:B0-----:R-:W-:-:S02]  /*27b0*/  IADD3 R90, P6, R117, R78, RZ ;  /* 0x0000004e755a7210 */ /* 0x001fc40007fde0ff */
[----:B------:R-:W-:Y:S01]  /*27c0*/  LOP3.LUT R116, R2, 0x30, RZ, 0xfc, !PT ;  /* 0x0000003002747812 */ /* 0x000fe200078efcff */
[----:B------:R0:W4:Y:S01]  /*27d0*/  @!P3 LDG.E.U8 R159, desc[UR16][R92.64] ;  /* 0x000000105c9fb981 */ /* 0x000122000c1e1100 */
[----:B------:R-:W-:Y:S02]  /*27e0*/  PRMT R161, RZ, 0x7610, R161 ;  /* 0x00007610ffa17816 */ /* 0x000fe400000000a1 */
[----:B------:R-:W-:Y:S02]  /*27f0*/  LEA.HI.X.SX32 R91, R117, R80, 0x1, P6 ;  /* 0x00000050755b7211 */ /* 0x000fe400030f0eff */
[----:B------:R-:W-:Y:S02]  /*2800*/  ISETP.GE.AND P4, PT, R116, UR11, PT ;  /* 0x0000000b74007c0c */ /* 0x000fe4000bf86270 */
[-C--:B-1----:R-:W-:Y:S01]  /*2810*/  IADD3 R94, P3, R115, R78.reuse, RZ ;  /* 0x0000004e735e7210 */ /* 0x082fe20007f7e0ff */
[----:B------:R1:W4:Y:S01]  /*2820*/  @!P2 LDG.E.U8 R161, desc[UR16][R90.64] ;  /* 0x000000105aa1a981 */ /* 0x000322000c1e1100 */
[----:B0-----:R-:W-:-:S02]  /*2830*/  IADD3 R92, P6, R105, R78, RZ ;  /* 0x0000004e695c7210 */ /* 0x001fc40007fde0ff */
[----:B------:R-:W-:Y:S02]  /*2840*/  LOP3.LUT R116, R2, 0x32, RZ, 0xfc, !PT ;  /* 0x0000003202747812 */ /* 0x000fe400078efcff */
[----:B------:R-:W-:Y:S02]  /*2850*/  PRMT R163, RZ, 0x7610, R163 ;  /* 0x00007610ffa37816 */ /* 0x000fe400000000a3 */
[-C--:B------:R-:W-:Y:S02]  /*2860*/  LEA.HI.X.SX32 R95, R115, R80.reuse, 0x1, P3 ;  /* 0x00000050735f7211 */ /* 0x080fe400018f0eff */
[----:B------:R-:W-:Y:S02]  /*2870*/  PRMT R165, RZ, 0x7610, R165 ;  /* 0x00007610ffa57816 */ /* 0x000fe400000000a5 */
[----:B------:R-:W-:Y:S01]  /*2880*/  LEA.HI.X.SX32 R93, R105, R80, 0x1, P6 ;  /* 0x00000050695d7211 */ /* 0x000fe200030f0eff */
[----:B------:R0:W4:Y:S01]  /*2890*/  @!P0 LDG.E.U8 R163, desc[UR16][R94.64] ;  /* 0x000000105ea38981 */ /* 0x000122000c1e1100 */
[----:B-1----:R-:W-:-:S02]  /*28a0*/  IADD3 R90, P2, R113, R78, RZ ;  /* 0x0000004e715a7210 */ /* 0x002fc40007f5e0ff */
[----:B------:R-:W-:Y:S01]  /*28b0*/  ISETP.GE.AND P5, PT, R116, UR11, PT ;  /* 0x0000000b74007c0c */ /* 0x000fe2000bfa6270 */
[----:B------:R-:W4:Y:S01]  /*28c0*/  @!P1 LDG.E.U8 R165, desc[UR16][R92.64] ;  /* 0x000000105ca59981 */ /* 0x000f22000c1e1100 */
[----:B------:R-:W-:Y:S02]  /*28d0*/  PRMT R116, RZ, 0x7610, R116 ;  /* 0x00007610ff747816 */ /* 0x000fe40000000074 */
[----:B------:R-:W-:Y:S02]  /*28e0*/  LEA.HI.X.SX32 R91, R113, R80, 0x1, P2 ;  /* 0x00000050715b7211 */ /* 0x000fe400010f0eff */
[----:B------:R-:W-:Y:S02]  /*28f0*/  ISETP.GE.AND P1, PT, R84, UR11, PT ;  /* 0x0000000b54007c0c */ /* 0x000fe4000bf26270 */
[C---:B0-----:R-:W-:Y:S01]  /*2900*/  IADD3 R94, P0, R111.reuse, R78, RZ ;  /* 0x0000004e6f5e7210 */ /* 0x041fe20007f1e0ff */
[----:B------:R0:W4:Y:S03]  /*2910*/  @!P4 LDG.E.U8 R116, desc[UR16][R90.64] ;  /* 0x000000105a74c981 */ /* 0x000126000c1e1100 */
[----:B------:R-:W-:-:S02]  /*2920*/  LEA.HI.X.SX32 R95, R111, R80, 0x1, P0 ;  /* 0x000000506f5f7211 */ /* 0x000fc400000f0eff */
[----:B------:R-:W-:Y:S02]  /*2930*/  PRMT R120, RZ, 0x7610, R120 ;  /* 0x00007610ff787816 */ /* 0x000fe40000000078 */
[----:B0-----:R-:W-:-:S04]  /*2940*/  IADD3 R90, P0, R43, R78, RZ ;  /* 0x0000004e2b5a7210 */ /* 0x001fc80007f1e0ff */
[----:B------:R-:W-:Y:S02]  /*2950*/  LEA.HI.X.SX32 R91, R43, R80, 0x1, P0 ;  /* 0x000000502b5b7211 */ /* 0x000fe400000f0eff */
[----:B------:R-:W-:Y:S02]  /*2960*/  PRMT R118, RZ, 0x7610, R118 ;  /* 0x00007610ff767816 */ /* 0x000fe40000000076 */
[----:B------:R-:W-:Y:S01]  /*2970*/  IADD3 R92, P0, R44, R78, RZ ;  /* 0x0000004e2c5c7210 */ /* 0x000fe20007f1e0ff */
[----:B------:R-:W4:Y:S01]  /*2980*/  @!P1 LDG.E.U8 R120, desc[UR16][R90.64] ;  /* 0x000000105a789981 */ /* 0x000f22000c1e1100 */
[----:B------:R-:W-:Y:S02]  /*2990*/  ISETP.GE.AND P1, PT, R88, UR11, PT ;  /* 0x0000000b58007c0c */ /* 0x000fe4000bf26270 */
[----:B------:R-:W-:Y:S01]  /*29a0*/  LEA.HI.X.SX32 R93, R44, R80, 0x1, P0 ;  /* 0x000000502c5d7211 */ /* 0x000fe200000f0eff */
[----:B------:R0:W4:Y:S01]  /*29b0*/  @!P5 LDG.E.U8 R118, desc[UR16][R94.64] ;  /* 0x000000105e76d981 */ /* 0x000122000c1e1100 */
[----:B------:R-:W-:-:S02]  /*29c0*/  PRMT R124, RZ, 0x7610, R124 ;  /* 0x00007610ff7c7816 */ /* 0x000fc4000000007c */
[----:B0-----:R-:W-:-:S04]  /*29d0*/  IADD3 R94, P0, R45, R78, RZ ;  /* 0x0000004e2d5e7210 */ /* 0x001fc80007f1e0ff */
[----:B------:R-:W-:-:S05]  /*29e0*/  LEA.HI.X.SX32 R95, R45, R80, 0x1, P0 ;  /* 0x000000502d5f7211 */ /* 0x000fca00000f0eff */
[----:B------:R0:W4:Y:S01]  /*29f0*/  @!P1 LDG.E.U8 R124, desc[UR16][R94.64] ;  /* 0x000000105e7c9981 */ /* 0x000122000c1e1100 */
[----:B------:R-:W-:Y:S02]  /*2a00*/  ISETP.GE.AND P1, PT, R96, UR11, PT ;  /* 0x0000000b60007c0c */ /* 0x000fe4000bf26270 */
[----:B------:R-:W-:Y:S02]  /*2a10*/  ISETP.GE.AND P2, PT, R86, UR11, PT ;  /* 0x0000000b56007c0c */ /* 0x000fe4000bf46270 */
[C---:B------:R-:W-:Y:S02]  /*2a20*/  IADD3 R90, P0, R46.reuse, R78, RZ ;  /* 0x0000004e2e5a7210 */ /* 0x040fe40007f1e0ff */
[----:B------:R-:W-:Y:S02]  /*2a30*/  PRMT R126, RZ, 0x7610, R126 ;  /* 0x00007610ff7e7816 */ /* 0x000fe4000000007e */
[----:B------:R-:W-:Y:S02]  /*2a40*/  LEA.HI.X.SX32 R91, R46, R80, 0x1, P0 ;  /* 0x000000502e5b7211 */ /* 0x000fe400000f0eff */
[----:B------:R-:W-:-:S03]  /*2a50*/  PRMT R122, RZ, 0x7610, R122 ;  /* 0x00007610ff7a7816 */ /* 0x000fc6000000007a */
[----:B------:R-:W4:Y:S01]  /*2a60*/  @!P1 LDG.E.U8 R126, desc[UR16][R90.64] ;  /* 0x000000105a7e9981 */ /* 0x000f22000c1e1100 */
[----:B------:R-:W-:-:S03]  /*2a70*/  ISETP.GE.AND P1, PT, R97, UR11, PT ;  /* 0x0000000b61007c0c */ /* 0x000fc6000bf26270 */
[----:B------:R1:W4:Y:S01]  /*2a80*/  @!P2 LDG.E.U8 R122, desc[UR16][R92.64] ;  /* 0x000000105c7aa981 */ /* 0x000322000c1e1100 */
[----:B------:R-:W-:Y:S02]  /*2a90*/  PRMT R128, RZ, 0x7610, R128 ;  /* 0x00007610ff807816 */ /* 0x000fe40000000080 */
[----:B0-----:R-:W-:Y:S02]  /*2aa0*/  LOP3.LUT R94, R0, 0x3f, RZ, 0xc0, !PT ;  /* 0x0000003f005e7812 */ /* 0x001fe400078ec0ff */
[C---:B-1----:R-:W-:Y:S02]  /*2ab0*/  IADD3 R92, P0, R47.reuse, R78, RZ ;  /* 0x0000004e2f5c7210 */ /* 0x042fe40007f1e0ff */
[----:B------:R-:W-:Y:S02]  /*2ac0*/  ISETP.GE.AND P2, PT, R98, UR11, PT ;  /* 0x0000000b62007c0c */ /* 0x000fe4000bf46270 */
[----:B------:R-:W-:Y:S02]  /*2ad0*/  LEA.HI.X.SX32 R93, R47, R80, 0x1, P0 ;  /* 0x000000502f5d7211 */ /* 0x000fe400000f0eff */
[----:B------:R-:W-:-:S03]  /*2ae0*/  ISETP.GE.AND P0, PT, R94, UR11, PT ;  /* 0x0000000b5e007c0c */ /* 0x000fc6000bf06270 */
[----:B------:R0:W4:Y:S01]  /*2af0*/  @!P1 LDG.E.U8 R128, desc[UR16][R92.64] ;  /* 0x000000105c809981 */ /* 0x000122000c1e1100 */
[C---:B------:R-:W-:Y:S02]  /*2b00*/  IADD3 R94, P1, R49.reuse, R78, RZ ;  /* 0x0000004e315e7210 */ /* 0x040fe40007f3e0ff */
[----:B------:R-:W-:Y:S02]  /*2b10*/  PRMT R130, RZ, 0x7610, R130 ;  /* 0x00007610ff827816 */ /* 0x000fe40000000082 */
[----:B------:R-:W-:-:S05]  /*2b20*/  LEA.HI.X.SX32 R95, R49, R80, 0x1, P1 ;  /* 0x00000050315f7211 */ /* 0x000fca00008f0eff */
[----:B------:R-:W4:Y:S01]  /*2b30*/  @!P2 LDG.E.U8 R130, desc[UR16][R94.64] ;  /* 0x000000105e82a981 */ /* 0x000f22000c1e1100 */
[----:B------:R-:W-:Y:S01]  /*2b40*/  BAR.SYNC.DEFER_BLOCKING 0x0 ;  /* 0x0000000000007b1d */ /* 0x000fe20000010000 */
[----:B------:R-:W-:Y:S02]  /*2b50*/  IADD3 R90, P1, R101, R53, RZ ;  /* 0x00000035655a7210 */ /* 0x000fe40007f3e0ff */
[----:B------:R-:W-:-:S03]  /*2b60*/  PRMT R132, RZ, 0x7610, R132 ;  /* 0x00007610ff847816 */ /* 0x000fc60000000084 */
[----:B------:R-:W-:Y:S01]  /*2b70*/  IMAD.X R91, R40, 0x1, R61, P1 ;  /* 0x00000001285b7824 */ /* 0x000fe200008e063d */
[----:B0-----:R-:W-:-:S05]  /*2b80*/  IADD3 R92, P1, R101, R54, RZ ;  /* 0x00000036655c7210 */ /* 0x001fca0007f3e0ff */
[----:B------:R-:W-:Y:S01]  /*2b90*/  IMAD.X R93, R40, 0x1, R63, P1 ;  /* 0x00000001285d7824 */ /* 0x000fe200008e063f */
[----:B------:R-:W-:Y:S01]  /*2ba0*/  PRMT R136, RZ, 0x7610, R136 ;  /* 0x00007610ff887816 */ /* 0x000fe20000000088 */
[----:B------:R0:W4:Y:S02]  /*2bb0*/  @!P0 LDG.E.U8 R132, desc[UR16][R90.64] ;  /* 0x000000105a848981 */ /* 0x000124000c1e1100 */
[----:B0-----:R-:W-:-:S05]  /*2bc0*/  IADD3 R90, P1, R101, R55, RZ ;  /* 0x00000037655a7210 */ /* 0x001fca0007f3e0ff */
[C---:B------:R-:W-:Y:S01]  /*2bd0*/  IMAD.X R91, R40.reuse, 0x1, R65, P1 ;  /* 0x00000001285b7824 */ /* 0x040fe200008e0641 */
[----:B------:R-:W-:Y:S02]  /*2be0*/  IADD3 R94, P1, R101, R56, RZ ;  /* 0x00000038655e7210 */ /* 0x000fe40007f3e0ff */
[----:B------:R-:W-:Y:S02]  /*2bf0*/  PRMT R134, RZ, 0x7610, R134 ;  /* 0x00007610ff867816 */ /* 0x000fe40000000086 */
[----:B------:R0:W4:Y:S01]  /*2c00*/  @!P0 LDG.E.U8 R136, desc[UR16][R90.64] ;  /* 0x000000105a888981 */ /* 0x000122000c1e1100 */
[----:B------:R-:W-:Y:S01]  /*2c10*/  IMAD.X R95, R40, 0x1, R67, P1 ;  /* 0x00000001285f7824 */ /* 0x000fe200008e0643 */
[----:B------:R-:W-:Y:S02]  /*2c20*/  PRMT R138, RZ, 0x7610, R138 ;  /* 0x00007610ff8a7816 */ /* 0x000fe4000000008a */
[----:B------:R1:W4:Y:S01]  /*2c30*/  @!P0 LDG.E.U8 R134, desc[UR16][R92.64] ;  /* 0x000000105c868981 */ /* 0x000322000c1e1100 */
[----:B------:R-:W-:-:S03]  /*2c40*/  PRMT R140, RZ, 0x7610, R140 ;  /* 0x00007610ff8c7816 */ /* 0x000fc6000000008c */
[----:B------:R2:W4:Y:S01]  /*2c50*/  @!P0 LDG.E.U8 R138, desc[UR16][R94.64] ;  /* 0x000000105e8a8981 */ /* 0x000522000c1e1100 */
[----:B0-----:R-:W-:-:S05]  /*2c60*/  IADD3 R90, P1, R101, R57, RZ ;  /* 0x00000039655a7210 */ /* 0x001fca0007f3e0ff */
[C---:B------:R-:W-:Y:S01]  /*2c70*/  IMAD.X R91, R40.reuse, 0x1, R69, P1 ;  /* 0x00000001285b7824 */ /* 0x040fe200008e0645 */
[C---:B-1----:R-:W-:Y:S02]  /*2c80*/  IADD3 R92, P1, R101.reuse, R58, RZ ;  /* 0x0000003a655c7210 */ /* 0x042fe40007f3e0ff */
[----:B------:R-:W-:Y:S02]  /*2c90*/  PRMT R142, RZ, 0x7610, R142 ;  /* 0x00007610ff8e7816 */ /* 0x000fe4000000008e */
[----:B------:R0:W4:Y:S01]  /*2ca0*/  @!P0 LDG.E.U8 R140, desc[UR16][R90.64] ;  /* 0x000000105a8c8981 */ /* 0x000122000c1e1100 */
[C---:B------:R-:W-:Y:S01]  /*2cb0*/  IMAD.X R93, R40.reuse, 0x1, R71, P1 ;  /* 0x00000001285d7824 */ /* 0x040fe200008e0647 */
[C---:B--2---:R-:W-:Y:S02]  /*2cc0*/  IADD3 R94, P1, R101.reuse, R60, RZ ;  /* 0x0000003c655e7210 */ /* 0x044fe40007f3e0ff */
[----:B------:R-:W-:Y:S02]  /*2cd0*/  PRMT R144, RZ, 0x7610, R144 ;  /* 0x00007610ff907816 */ /* 0x000fe40000000090 */
[----:B------:R1:W2:Y:S01]  /*2ce0*/  @!P0 LDG.E.U8 R142, desc[UR16][R92.64] ;  /* 0x000000105c8e8981 */ /* 0x0002a2000c1e1100 */
[----:B------:R-:W-:Y:S01]  /*2cf0*/  IMAD.X R95, R40, 0x1, R73, P1 ;  /* 0x00000001285f7824 */ /* 0x000fe200008e0649 */
[----:B0-----:R-:W-:-:S02]  /*2d00*/  IADD3 R90, P1, R101, R62, RZ ;  /* 0x0000003e655a7210 */ /* 0x001fc40007f3e0ff */
[----:B---3--:R0:W-:Y:S03]  /*2d10*/  STS.U8 [R42+UR10+0x2], R146 ;  /* 0x000002922a007988 */ /* 0x0081e6000800000a */
[----:B------:R-:W-:Y:S01]  /*2d20*/  IMAD.X R91, R40, 0x1, R75, P1 ;  /* 0x00000001285b7824 */ /* 0x000fe200008e064b */
[----:B-1----:R-:W-:Y:S01]  /*2d30*/  IADD3 R92, P1, R101, R64, RZ ;  /* 0x00000040655c7210 */ /* 0x002fe20007f3e0ff */
[----:B------:R1:W3:Y:S01]  /*2d40*/  @!P0 LDG.E.U8 R144, desc[UR16][R94.64] ;  /* 0x000000105e908981 */ /* 0x0002e2000c1e1100 */
[----:B0-----:R-:W-:-:S03]  /*2d50*/  PRMT R146, RZ, 0x7610, R146 ;  /* 0x00007610ff927816 */ /* 0x001fc60000000092 */
[----:B------:R-:W-:Y:S01]  /*2d60*/  IMAD.X R93, R40, 0x1, R77, P1 ;  /* 0x00000001285d7824 */ /* 0x000fe200008e064d */
[----:B------:R0:W-:Y:S01]  /*2d70*/  STS.U8 [R42+UR10], R148 ;  /* 0x000000942a007988 */ /* 0x0001e2000800000a */
[----:B-1----:R-:W-:-:S03]  /*2d80*/  IADD3 R94, P1, R101, R66, RZ ;  /* 0x00000042655e7210 */ /* 0x002fc60007f3e0ff */
[----:B------:R1:W2:Y:S02]  /*2d90*/  @!P0 LDG.E.U8 R146, desc[UR16][R90.64] ;  /* 0x000000105a928981 */ /* 0x0002a4000c1e1100 */
[----:B------:R-:W-:Y:S01]  /*2da0*/  IMAD.X R95, R40, 0x1, R79, P1 ;  /* 0x00000001285f7824 */ /* 0x000fe200008e064f */
[----:B0-----:R-:W-:Y:S01]  /*2db0*/  PRMT R148, RZ, 0x7610, R148 ;  /* 0x00007610ff947816 */ /* 0x001fe20000000094 */
[----:B-----5:R0:W-:Y:S01]  /*2dc0*/  STS.U8 [R42+UR10+0x6], R150 ;  /* 0x000006962a007988 */ /* 0x0201e2000800000a */
[----:B-1----:R-:W-:-:S04]  /*2dd0*/  IADD3 R90, P1, R101, R68, RZ ;  /* 0x00000044655a7210 */ /* 0x002fc80007f3e0ff */
[----:B------:R1:W5:Y:S01]  /*2de0*/  @!P0 LDG.E.U8 R148, desc[UR16][R92.64] ;  /* 0x000000105c948981 */ /* 0x000362000c1e1100 */
[----:B------:R-:W-:Y:S01]  /*2df0*/  IMAD.X R91, R40, 0x1, R81, P1 ;  /* 0x00000001285b7824 */ /* 0x000fe200008e0651 */
[----:B0-----:R-:W-:Y:S02]  /*2e00*/  PRMT R150, RZ, 0x7610, R150 ;  /* 0x00007610ff967816 */ /* 0x001fe40000000096 */
[----:B------:R0:W-:Y:S01]  /*2e10*/  STS.U8 [R42+UR10+0x4], R152 ;  /* 0x000004982a007988 */ /* 0x0001e2000800000a */
[----:B-1----:R-:W-:-:S03]  /*2e20*/  IADD3 R92, P1, R101, R70, RZ ;  /* 0x00000046655c7210 */ /* 0x002fc60007f3e0ff */
[----:B------:R1:W2:Y:S02]  /*2e30*/  @!P0 LDG.E.U8 R150, desc[UR16][R94.64] ;  /* 0x000000105e968981 */ /* 0x0002a4000c1e1100 */
[----:B------:R-:W-:Y:S01]  /*2e40*/  IMAD.X R93, R40, 0x1, R83, P1 ;  /* 0x00000001285d7824 */ /* 0x000fe200008e0653 */
[----:B0-----:R-:W-:Y:S01]  /*2e50*/  PRMT R152, RZ, 0x7610, R152 ;  /* 0x00007610ff987816 */ /* 0x001fe20000000098 */
[----:B----4-:R0:W-:Y:S01]  /*2e60*/  STS.U8 [R42+UR10+0xa], R156 ;  /* 0x00000a9c2a007988 */ /* 0x0101e2000800000a */
[----:B-1----:R-:W-:-:S04]  /*2e70*/  IADD3 R94, P1, R101, R72, RZ ;  /* 0x00000048655e7210 */ /* 0x002fc80007f3e0ff */
[----:B------:R1:W4:Y:S01]  /*2e80*/  @!P0 LDG.E.U8 R152, desc[UR16][R90.64] ;  /* 0x000000105a988981 */ /* 0x000322000c1e1100 */
[----:B------:R-:W-:Y:S01]  /*2e90*/  IMAD.X R95, R40, 0x1, R85, P1 ;  /* 0x00000001285f7824 */ /* 0x000fe200008e0655 */
[----:B0-----:R-:W-:Y:S02]  /*2ea0*/  PRMT R156, RZ, 0x7610, R156 ;  /* 0x00007610ff9c7816 */ /* 0x001fe4000000009c */
[----:B------:R0:W-:Y:S01]  /*2eb0*/  STS.U8 [R42+UR10+0x8], R160 ;  /* 0x000008a02a007988 */ /* 0x0001e2000800000a */
[----:B-1----:R-:W-:-:S03]  /*2ec0*/  IADD3 R90, P1, R101, R74, RZ ;  /* 0x0000004a655a7210 */ /* 0x002fc60007f3e0ff */
[----:B------:R1:W5:Y:S02]  /*2ed0*/  @!P0 LDG.E.U8 R156, desc[UR16][R92.64] ;  /* 0x000000105c9c8981 */ /* 0x000364000c1e1100 */
[----:B------:R-:W-:Y:S01]  /*2ee0*/  IMAD.X R91, R40, 0x1, R87, P1 ;  /* 0x00000001285b7824 */ /* 0x000fe200008e0657 */
[----:B0-----:R-:W-:Y:S01]  /*2ef0*/  PRMT R160, RZ, 0x7610, R160 ;  /* 0x00007610ffa07816 */ /* 0x001fe200000000a0 */
[----:B------:R0:W-:Y:S01]  /*2f00*/  STS.U8 [R42+UR10+0xe], R162 ;  /* 0x00000ea22a007988 */ /* 0x0001e2000800000a */
[----:B-1----:R-:W-:-:S04]  /*2f10*/  IADD3 R92, P1, R101, R76, RZ ;  /* 0x0000004c655c7210 */ /* 0x002fc80007f3e0ff */
[----:B------:R1:W5:Y:S01]  /*2f20*/  @!P0 LDG.E.U8 R160, desc[UR16][R94.64] ;  /* 0x000000105ea08981 */ /* 0x000362000c1e1100 */
[----:B0-----:R-:W-:Y:S01]  /*2f30*/  PRMT R162, RZ, 0x7610, R162 ;  /* 0x00007610ffa27816 */ /* 0x001fe200000000a2 */
[----:B------:R-:W-:Y:S02]  /*2f40*/  IMAD.X R93, R40, 0x1, R89, P1 ;  /* 0x00000001285d7824 */ /* 0x000fe400008e0659 */
[----:B------:R0:W-:Y:S01]  /*2f50*/  STS.U8 [R42+UR10+0xc], R164 ;  /* 0x00000ca42a007988 */ /* 0x0001e2000800000a */
[----:B-1----:R-:W-:-:S03]  /*2f60*/  IADD3 R94, P1, R101, R41, RZ ;  /* 0x00000029655e7210 */ /* 0x002fc60007f3e0ff */
[----:B------:R1:W2:Y:S01]  /*2f70*/  @!P0 LDG.E.U8 R162, desc[UR16][R90.64] ;  /* 0x000000105aa28981 */ /* 0x0002a2000c1e1100 */
[----:B0-----:R-:W-:Y:S01]  /*2f80*/  PRMT R164, RZ, 0x7610, R164 ;  /* 0x00007610ffa47816 */ /* 0x001fe200000000a4 */
[----:B------:R-:W-:Y:S01]  /*2f90*/  IMAD.X R95, R40, 0x1, R59, P1 ;  /* 0x00000001285f7824 */ /* 0x000fe200008e063b */
[----:B-1----:R-:W-:-:S04]  /*2fa0*/  PRMT R90, RZ, 0x7610, R90 ;  /* 0x00007610ff5a7816 */ /* 0x002fc8000000005a */
[----:B------:R-:W5:Y:S04]  /*2fb0*/  @!P0 LDG.E.U8 R164, desc[UR16][R92.64] ;  /* 0x000000105ca48981 */ /* 0x000f68000c1e1100 */
[----:B------:R-:W2:Y:S04]  /*2fc0*/  @!P0 LDG.E.U8 R90, desc[UR16][R94.64] ;  /* 0x000000105e5a8981 */ /* 0x000ea8000c1e1100 */
[----:B------:R0:W-:Y:S04]  /*2fd0*/  STS.U8 [R23+UR10], R158 ;  /* 0x0000009e17007988 */ /* 0x0001e8000800000a */
[----:B------:R0:W-:Y:S04]  /*2fe0*/  STS.U8 [R23+UR10+0x2], R154 ;  /* 0x0000029a17007988 */ /* 0x0001e8000800000a */
[----:B------:R0:W-:Y:S04]  /*2ff0*/  STS.U8 [R23+UR10+0x4], R104 ;  /* 0x0000046817007988 */ /* 0x0001e8000800000a */
[----:B------:R0:W-:Y:S04]  /*3000*/  STS.U8 [R23+UR10+0x6], R106 ;  /* 0x0000066a17007988 */ /* 0x0001e8000800000a */
[----:B------:R0:W-:Y:S04]  /*3010*/  STS.U8 [R23+UR10+0x8], R108 ;  /* 0x0000086c17007988 */ /* 0x0001e8000800000a */
[----:B------:R0:W-:Y:S04]  /*3020*/  STS.U8 [R23+UR10+0xa], R110 ;  /* 0x00000a6e17007988 */ /* 0x0001e8000800000a */
[----:B------:R0:W-:Y:S04]  /*3030*/  STS.U8 [R23+UR10+0xc], R112 ;  /* 0x00000c7017007988 */ /* 0x0001e8000800000a */
[----:B------:R0:W-:Y:S04]  /*3040*/  STS.U8 [R23+UR10+0xe], R114 ;  /* 0x00000e7217007988 */ /* 0x0001e8000800000a */
        /* <DEDUP_REMOVED lines=16> */
[----:B------:R0:W-:Y:S04]  /*3150*/  STS.U8 [R99+UR10+0x1600], R136 ;  /* 0x0016008863007988 */ /* 0x0001e8000800000a */
[----:B---3--:R0:W-:Y:S04]  /*3160*/  STS.U8 [R99+UR10+0x1400], R144 ;  /* 0x0014009063007988 */ /* 0x0081e8000800000a */
[----:B----4-:R0:W-:Y:S04]  /*3170*/  STS.U8 [R99+UR10+0x1200], R152 ;  /* 0x0012009863007988 */ /* 0x0101e8000800000a */
[----:B-----5:R0:W-:Y:S04]  /*3180*/  STS.U8 [R99+UR10+0x1000], R164 ;  /* 0x001000a463007988 */ /* 0x0201e8000800000a */
[----:B--2---:R0:W-:Y:S04]  /*3190*/  STS.U8 [R100+UR10+0x1080], R162 ;  /* 0x001080a264007988 */ /* 0x0041e8000800000a */
        /* <DEDUP_REMOVED lines=10> */
[----:B------:R0:W-:Y:S01]  /*3240*/  STS.U8 [R103+UR10+0x1780], R90 ;  /* 0x0017805a67007988 */ /* 0x0001e2000800000a */
[----:B------:R1:W-:Y:S06]  /*3250*/  MEMBAR.ALL.CTA ;  /* 0x0000000000007992 */ /* 0x0003ec0000008000 */
[----:B-1----:R-:W1:Y:S02]  /*3260*/  FENCE.VIEW.ASYNC.S ;  /* 0x00000000000073c6 */ /* 0x002e640000000000 */
[----:B-1----:R-:W-:Y:S06]  /*3270*/  BAR.SYNC.DEFER_BLOCKING 0x0 ;  /* 0x0000000000007b1d */ /* 0x002fec0000010000 */
[----:B------:R-:W-:Y:S01]  /*3280*/  UMOV UR20, UR4 ;  /* 0x0000000400147c82 */ /* 0x000fe20008000000 */
[----:B------:R-:W-:Y:S01]  /*3290*/  UMOV UR21, 0x80000020 ;  /* 0x8000002000157882 */ /* 0x000fe20000000000 */
[----:B------:R-:W-:Y:S01]  /*32a0*/  UMOV UR22, UR6 ;  /* 0x0000000600167c82 */ /* 0x000fe20008000000 */
[----:B------:R-:W-:Y:S01]  /*32b0*/  UMOV UR23, 0x80000020 ;  /* 0x8000002000177882 */ /* 0x000fe20000000000 */
[----:B------:R-:W-:-:S06]  /*32c0*/  WARPGROUP.ARRIVE ;  /* 0x00000000000079c5 */ /* 0x000fcc0000000000 */
[----:B------:R-:W-:Y:S01]  /*32d0*/  QGMMA.64x32x32.F32.E4M3.E4M3 R24, gdesc[UR20], R24 ;  /* 0x00600000141879f3 */ /* 0x000fe20008700818 */
[----:B------:R-:W-:Y:S01]  /*32e0*/  IADD3 R55, P4, R55, UR18, RZ ;  /* 0x0000001237377c10 */ /* 0x000fe2000ff9e0ff */
[----:B------:R-:W-:-:S03]  /*32f0*/  VIADD R82, R82, 0xffffffff ;  /* 0xffffffff52527836 */ /* 0x000fc60000000000 */
[----:B------:R-:W-:Y:S02]  /*3300*/  IADD3.X R65, R65, UR19, RZ, P4, !PT ;  /* 0x0000001341417c10 */ /* 0x000fe4000a7fe4ff */
[----:B------:R-:W-:Y:S02]  /*3310*/  IADD3 R66, P4, R66, UR18, RZ ;  /* 0x0000001242427c10 */ /* 0x000fe4000ff9e0ff */
[----:B------:R-:W-:Y:S02]  /*3320*/  IADD3 R41, P1, R41, UR18, RZ ;  /* 0x0000001229297c10 */ /* 0x000fe4000ff3e0ff */
[----:B------:R-:W-:Y:S02]  /*3330*/  IADD3 R53, P2, R53, UR18, RZ ;  /* 0x0000001235357c10 */ /* 0x000fe4000ff5e0ff */
[----:B------:R-:W-:Y:S01]  /*3340*/  IADD3.X R79, R79, UR19, RZ, P4, !PT ;  /* 0x000000134f4f7c10 */ /* 0x000fe2000a7fe4ff */
[----:B------:R-:W-:Y:S01]  /*3350*/  QGMMA.64x32x32.F32.E4M3.E4M3 R24, gdesc[UR12], R24, gsb0 ;  /* 0x006000000c1879f3 */ /* 0x000fe20008000818 */
[----:B------:R-:W-:-:S02]  /*3360*/  ISETP.NE.U32.AND P4, PT, R82, RZ, PT ;  /* 0x000000ff5200720c */ /* 0x000fc40003f85070 */
[----:B------:R-:W-:Y:S02]  /*3370*/  IADD3 R54, P3, R54, UR18, RZ ;  /* 0x0000001236367c10 */ /* 0x000fe4000ff7e0ff */
[----:B------:R-:W-:Y:S02]  /*3380*/  IADD3.X R59, R59, UR19, RZ, P1, !PT ;  /* 0x000000133b3b7c10 */ /* 0x000fe40008ffe4ff */
[----:B------:R-:W-:Y:S02]  /*3390*/  IADD3.X R61, R61, UR19, RZ, P2, !PT ;  /* 0x000000133d3d7c10 */ /* 0x000fe400097fe4ff */
[----:B------:R-:W-:Y:S02]  /*33a0*/  IADD3 R56, P5, R56, UR18, RZ ;  /* 0x0000001238387c10 */ /* 0x000fe4000ffbe0ff */
[----:B------:R-:W-:Y:S02]  /*33b0*/  IADD3 R57, P6, R57, UR18, RZ ;  /* 0x0000001239397c10 */ /* 0x000fe4000ffde0ff */
[----:B------:R-:W-:-:S02]  /*33c0*/  IADD3 R58, P0, R58, UR18, RZ ;  /* 0x000000123a3a7c10 */ /* 0x000fc4000ff1e0ff */
[----:B------:R-:W-:Y:S02]  /*33d0*/  IADD3 R60, P1, R60, UR18, RZ ;  /* 0x000000123c3c7c10 */ /* 0x000fe4000ff3e0ff */
[----:B------:R-:W-:Y:S02]  /*33e0*/  IADD3 R62, P2, R62, UR18, RZ ;  /* 0x000000123e3e7c10 */ /* 0x000fe4000ff5e0ff */
[----:B------:R-:W-:Y:S02]  /*33f0*/  IADD3.X R63, R63, UR19, RZ, P3, !PT ;  /* 0x000000133f3f7c10 */ /* 0x000fe40009ffe4ff */
[----:B------:R-:W-:Y:S02]  /*3400*/  IADD3 R64, P3, R64, UR18, RZ ;  /* 0x0000001240407c10 */ /* 0x000fe4000ff7e0ff */
[----:B------:R-:W-:Y:S02]  /*3410*/  IADD3.X R67, R67, UR19, RZ, P5, !PT ;  /* 0x0000001343437c10 */ /* 0x000fe4000affe4ff */
[----:B------:R-:W-:-:S02]  /*3420*/  IADD3.X R69, R69, UR19, RZ, P6, !PT ;  /* 0x0000001345457c10 */ /* 0x000fc4000b7fe4ff */
[----:B------:R-:W-:Y:S02]  /*3430*/  IADD3.X R71, R71, UR19, RZ, P0, !PT ;  /* 0x0000001347477c10 */ /* 0x000fe400087fe4ff */
[----:B------:R-:W-:Y:S02]  /*3440*/  IADD3.X R73, R73, UR19, RZ, P1, !PT ;  /* 0x0000001349497c10 */ /* 0x000fe40008ffe4ff */
[----:B------:R-:W-:Y:S02]  /*3450*/  IADD3.X R75, R75, UR19, RZ, P2, !PT ;  /* 0x000000134b4b7c10 */ /* 0x000fe400097fe4ff */
[----:B------:R-:W-:Y:S02]  /*3460*/  IADD3 R68, P5, R68, UR18, RZ ;  /* 0x0000001244447c10 */ /* 0x000fe4000ffbe0ff */
[----:B------:R-:W-:Y:S02]  /*3470*/  IADD3 R70, P6, R70, UR18, RZ ;  /* 0x0000001246467c10 */ /* 0x000fe4000ffde0ff */
[----:B------:R-:W-:-:S02]  /*3480*/  IADD3 R72, P0, R72, UR18, RZ ;  /* 0x0000001248487c10 */ /* 0x000fc4000ff1e0ff */
[----:B------:R-:W-:Y:S02]  /*3490*/  IADD3 R74, P1, R74, UR18, RZ ;  /* 0x000000124a4a7c10 */ /* 0x000fe4000ff3e0ff */
[----:B------:R-:W-:Y:S02]  /*34a0*/  IADD3 R76, P2, R76, UR18, RZ ;  /* 0x000000124c4c7c10 */ /* 0x000fe4000ff5e0ff */
[----:B------:R-:W-:Y:S01]  /*34b0*/  IADD3.X R77, R77, UR19, RZ, P3, !PT ;  /* 0x000000134d4d7c10 */ /* 0x000fe20009ffe4ff */
[----:B------:R-:W-:Y:S01]  /*34c0*/  UIADD3 UR11, UR11, -0x40, URZ ;  /* 0xffffffc00b0b7890 */ /* 0x000fe2000fffe03f */
[----:B------:R-:W-:Y:S02]  /*34d0*/  IADD3 R78, P3, R50, R78, RZ ;  /* 0x0000004e324e7210 */ /* 0x000fe40007f7e0ff */
[----:B------:R-:W-:Y:S02]  /*34e0*/  IADD3.X R81, R81, UR19, RZ, P5, !PT ;  /* 0x0000001351517c10 */ /* 0x000fe4000affe4ff */
[----:B------:R-:W-:-:S02]  /*34f0*/  IADD3.X R83, R83, UR19, RZ, P6, !PT ;  /* 0x0000001353537c10 */ /* 0x000fc4000b7fe4ff */
[----:B------:R-:W-:Y:S02]  /*3500*/  IADD3.X R85, R85, UR19, RZ, P0, !PT ;  /* 0x0000001355557c10 */ /* 0x000fe400087fe4ff */
[----:B------:R-:W-:Y:S02]  /*3510*/  IADD3.X R87, R87, UR19, RZ, P1, !PT ;  /* 0x0000001357577c10 */ /* 0x000fe40008ffe4ff */
[----:B------:R-:W-:Y:S02]  /*3520*/  IADD3.X R89, R89, UR19, RZ, P2, !PT ;  /* 0x0000001359597c10 */ /* 0x000fe400097fe4ff */
[----:B------:R-:W-:Y:S01]  /*3530*/  LEA.HI.X.SX32 R80, R50, R80, 0x1, P3 ;  /* 0x0000005032507211 */ /* 0x000fe200018f0eff */
[----:B------:R-:W-:Y:S02]  /*3540*/  WARPGROUP.DEPBAR.LE gsb0, 0x0 ;  /* 0x00008000000079c5 */ /* 0x000fe40000010000 */
[----:B0-----:R-:W-:Y:S05]  /*3550*/  @P4 BRA `(.L_x_2) ;  /* 0xffffffe8008c4947 */ /* 0x001fea000383ffff */
.L_x_1:
[----:B------:R-:W-:Y:S01]  /*3560*/  F2FP.SATFINITE.E4M3.F32.PACK_AB_MERGE_C R24, R25, R24, RZ ;  /* 0x000000181918723e */ /* 0x000fe200048070ff */
[C---:B------:R-:W-:Y:S01]  /*3570*/  IMAD.SHL.U32 R2, R0.reuse, 0x100, RZ ;  /* 0x0000010000027824 */ /* 0x040fe200078e00ff */
[----:B------:R-:W-:Y:S01]  /*3580*/  F2FP.SATFINITE.E4M3.F32.PACK_AB_MERGE_C R28, R29, R28, RZ ;  /* 0x0000001c1d1c723e */ /* 0x000fe200048070ff */
[----:B------:R-:W-:Y:S01]  /*3590*/  IMAD.SHL.U32 R25, R0, 0x10, RZ ;  /* 0x0000001000197824 */ /* 0x000fe200078e00ff */
[----:B------:R-:W-:Y:S01]  /*35a0*/  LOP3.LUT R24, R24, 0xffff, RZ, 0xc0, !PT ;  /* 0x0000ffff18187812 */ /* 0x000fe200078ec0ff */
[----:B------:R-:W-:Y:S01]  /*35b0*/  BAR.SYNC.DEFER_BLOCKING 0x0 ;  /* 0x0000000000007b1d */ /* 0x000fe20000010000 */
[----:B------:R-:W-:Y:S02]  /*35c0*/  F2FP.SATFINITE.E4M3.F32.PACK_AB_MERGE_C R32, R33, R32, RZ ;  /* 0x000000202120723e */ /* 0x000fe400048070ff */
[----:B------:R-:W-:Y:S02]  /*35d0*/  LOP3.LUT R21, R28, 0xffff, RZ, 0xc0, !PT ;  /* 0x0000ffff1c157812 */ /* 0x000fe400078ec0ff */
[----:B------:R-:W-:Y:S01]  /*35e0*/  LOP3.LUT R23, R2, 0x800, RZ, 0xc0, !PT ;  /* 0x0000080002177812 */ /* 0x000fe200078ec0ff */
[----:B------:R-:W-:Y:S01]  /*35f0*/  ULDC UR4, c[0x0][0x244] ;  /* 0x0000910000047ab9 */ /* 0x000fe20000000800 */
[----:B------:R-:W-:Y:S01]  /*3600*/  F2FP.SATFINITE.E4M3.F32.PACK_AB_MERGE_C R34, R35, R34, RZ ;  /* 0x000000222322723e */ /* 0x000fe200048070ff */
[----:B------:R-:W-:Y:S01]  /*3610*/  ULDC.64 UR6, c[0x0][0x228] ;  /* 0x00008a0000067ab9 */ /* 0x000fe20000000a00 */
[----:B------:R-:W-:-:S02]  /*3620*/  SHF.R.U32.HI R2, RZ, 0x8, R24 ;  /* 0x00000008ff027819 */ /* 0x000fc40000011618 */
[----:B------:R-:W-:Y:S02]  /*3630*/  LOP3.LUT R35, R32, 0xffff, RZ, 0xc0, !PT ;  /* 0x0000ffff20237812 */ /* 0x000fe400078ec0ff */
[--C-:B------:R-:W-:Y:S02]  /*3640*/  PRMT R24, R24, 0x3340, R21.reuse ;  /* 0x0000334018187816 */ /* 0x100fe40000000015 */
[----:B------:R-:W-:Y:S02]  /*3650*/  F2FP.SATFINITE.E4M3.F32.PACK_AB_MERGE_C R26, R27, R26, RZ ;  /* 0x0000001a1b1a723e */ /* 0x000fe400048070ff */
[----:B------:R-:W-:Y:S02]  /*3660*/  F2FP.SATFINITE.E4M3.F32.PACK_AB_MERGE_C R30, R31, R30, RZ ;  /* 0x0000001e1f1e723e */ /* 0x000fe400048070ff */
[----:B------:R-:W-:Y:S02]  /*3670*/  SHF.R.U32.HI R21, RZ, 0x8, R21 ;  /* 0x00000008ff157819 */ /* 0x000fe40000011615 */
[----:B------:R-:W-:-:S02]  /*3680*/  F2FP.SATFINITE.E4M3.F32.PACK_AB_MERGE_C R36, R37, R36, RZ ;  /* 0x000000242524723e */ /* 0x000fc400048070ff */
[----:B------:R-:W-:Y:S02]  /*3690*/  PRMT R29, R35, 0x3340, R0 ;  /* 0x00003340231d7816 */ /* 0x000fe40000000000 */
[----:B------:R-:W-:Y:S02]  /*36a0*/  LOP3.LUT R33, R26, 0xffff, RZ, 0xc0, !PT ;  /* 0x0000ffff1a217812 */ /* 0x000fe400078ec0ff */
[----:B------:R-:W-:Y:S02]  /*36b0*/  LOP3.LUT R30, R30, 0xffff, RZ, 0xc0, !PT ;  /* 0x0000ffff1e1e7812 */ /* 0x000fe400078ec0ff */
[----:B------:R-:W-:Y:S02]  /*36c0*/  LOP3.LUT R37, R34, 0xffff, RZ, 0xc0, !PT ;  /* 0x0000ffff22257812 */ /* 0x000fe400078ec0ff */
[----:B------:R-:W-:Y:S02]  /*36d0*/  LOP3.LUT R22, R25, 0x70, RZ, 0xc0, !PT ;  /* 0x0000007019167812 */ /* 0x000fe400078ec0ff */
[----:B------:R-:W-:-:S02]  /*36e0*/  LOP3.LUT R21, R21, 0xffff, RZ, 0xc0, !PT ;  /* 0x0000ffff15157812 */ /* 0x000fc400078ec0ff */
[----:B------:R-:W-:Y:S02]  /*36f0*/  LOP3.LUT R2, R2, 0xffff, RZ, 0xc0, !PT ;  /* 0x0000ffff02027812 */ /* 0x000fe400078ec0ff */
[----:B------:R-:W-:Y:S02]  /*3700*/  PRMT R29, R24, 0x5410, R29 ;  /* 0x00005410181d7816 */ /* 0x000fe4000000001d */
[----:B------:R-:W-:Y:S02]  /*3710*/  PRMT R31, R37, 0x3340, R0 ;  /* 0x00003340251f7816 */ /* 0x000fe40000000000 */
[----:B------:R-:W-:Y:S02]  /*3720*/  PRMT R26, R33, 0x3340, R30 ;  /* 0x00003340211a7816 */ /* 0x000fe4000000001e */
[----:B------:R-:W-:Y:S02]  /*3730*/  IADD3 R27, R22, UR10, R23 ;  /* 0x0000000a161b7c10 */ /* 0x000fe4000fffe017 */
[----:B------:R-:W-:-:S02]  /*3740*/  PRMT R24, R2, 0x3340, R21 ;  /* 0x0000334002187816 */ /* 0x000fc40000000015 */
[----:B------:R-:W-:Y:S02]  /*3750*/  SHF.R.U32.HI R22, RZ, 0x8, R35 ;  /* 0x00000008ff167819 */ /* 0x000fe40000011623 */
[----:B------:R-:W-:Y:S01]  /*3760*/  SHF.R.U32.HI R21, RZ, 0x8, R30 ;  /* 0x00000008ff157819 */ /* 0x000fe2000001161e */
[----:B------:R-:W0:Y:S01]  /*3770*/  LDC R35, c[0x0][0x248] ;  /* 0x00009200ff237b82 */ /* 0x000e220000000800 */
[----:B------:R-:W-:Y:S02]  /*3780*/  SHF.R.U32.HI R2, RZ, 0x8, R33 ;  /* 0x00000008ff027819 */ /* 0x000fe40000011621 */
[----:B------:R-:W-:Y:S02]  /*3790*/  SHF.R.U32.HI R23, RZ, 0x8, R37 ;  /* 0x00000008ff177819 */ /* 0x000fe40000011625 */
[----:B------:R-:W-:Y:S02]  /*37a0*/  PRMT R31, R26, 0x5410, R31 ;  /* 0x000054101a1f7816 */ /* 0x000fe4000000001f */
[----:B------:R-:W-:-:S02]  /*37b0*/  LOP3.LUT R22, R22, 0xffff, RZ, 0xc0, !PT ;  /* 0x0000ffff16167812 */ /* 0x000fc400078ec0ff */
[----:B------:R-:W-:Y:S02]  /*37c0*/  LOP3.LUT R26, R21, 0xffff, RZ, 0xc0, !PT ;  /* 0x0000ffff151a7812 */ /* 0x000fe400078ec0ff */
[----:B------:R-:W-:Y:S02]  /*37d0*/  LOP3.LUT R33, R2, 0xffff, RZ, 0xc0, !PT ;  /* 0x0000ffff02217812 */ /* 0x000fe400078ec0ff */
[----:B------:R-:W-:Y:S02]  /*37e0*/  LOP3.LUT R23, R23, 0xffff, RZ, 0xc0, !PT ;  /* 0x0000ffff17177812 */ /* 0x000fe400078ec0ff */
[----:B------:R-:W-:Y:S02]  /*37f0*/  F2FP.SATFINITE.E4M3.F32.PACK_AB_MERGE_C R38, R39, R38, RZ ;  /* 0x000000262726723e */ /* 0x000fe400048070ff */
[----:B------:R-:W-:Y:S02]  /*3800*/  PRMT R21, R22, 0x3340, R1 ;  /* 0x0000334016157816 */ /* 0x000fe40000000001 */
[----:B------:R-:W-:-:S02]  /*3810*/  PRMT R26, R33, 0x3340, R26 ;  /* 0x00003340211a7816 */ /* 0x000fc4000000001a */
[----:B------:R-:W-:Y:S01]  /*3820*/  PRMT R23, R23, 0x3340, R0 ;  /* 0x0000334017177816 */ /* 0x000fe20000000000 */
[----:B------:R-:W-:Y:S01]  /*3830*/  IMAD.SHL.U32 R0, R0, 0x20, RZ ;  /* 0x0000002000007824 */ /* 0x000fe200078e00ff */
[----:B------:R-:W-:Y:S02]  /*3840*/  LOP3.LUT R20, R20, 0x380, RZ, 0xc0, !PT ;  /* 0x0000038014147812 */ /* 0x000fe400078ec0ff */
[----:B------:R-:W-:Y:S02]  /*3850*/  LOP3.LUT R36, R36, 0xffff, RZ, 0xc0, !PT ;  /* 0x0000ffff24247812 */ /* 0x000fe400078ec0ff */
[----:B------:R-:W-:Y:S01]  /*3860*/  LOP3.LUT R38, R38, 0xffff, RZ, 0xc0, !PT ;  /* 0x0000ffff26267812 */ /* 0x000fe200078ec0ff */
[----:B------:R-:W-:Y:S01]  /*3870*/  IMAD.IADD R27, R20, 0x1, R27 ;  /* 0x00000001141b7824 */ /* 0x000fe200078e021b */
[----:B------:R-:W-:Y:S02]  /*3880*/  PRMT R21, R24, 0x5410, R21 ;  /* 0x0000541018157816 */ /* 0x000fe40000000015 */
[----:B------:R-:W-:-:S02]  /*3890*/  PRMT R23, R26, 0x5410, R23 ;  /* 0x000054101a177816 */ /* 0x000fc40000000017 */
[----:B------:R-:W-:Y:S02]  /*38a0*/  PRMT R28, R29, 0x4210, R36 ;  /* 0x000042101d1c7816 */ /* 0x000fe40000000024 */
[----:B------:R-:W-:Y:S02]  /*38b0*/  PRMT R30, R31, 0x4210, R38 ;  /* 0x000042101f1e7816 */ /* 0x000fe40000000026 */
[----:B------:R-:W-:Y:S02]  /*38c0*/  PRMT R29, R21, 0x5210, R36 ;  /* 0x00005210151d7816 */ /* 0x000fe40000000024 */
[----:B------:R-:W-:Y:S02]  /*38d0*/  PRMT R31, R23, 0x5210, R38 ;  /* 0x00005210171f7816 */ /* 0x000fe40000000026 */
[----:B------:R-:W-:Y:S02]  /*38e0*/  LOP3.LUT R25, R25, 0x3f0, RZ, 0xc0, !PT ;  /* 0x000003f019197812 */ /* 0x000fe400078ec0ff */
[----:B------:R-:W-:Y:S01]  /*38f0*/  LOP3.LUT R0, R0, 0x800, RZ, 0xc0, !PT ;  /* 0x0000080000007812 */ /* 0x000fe200078ec0ff */
[----:B------:R1:W-:Y:S01]  /*3900*/  STSM.16.M88.4 [R27], R28 ;  /* 0x0000001c1b007844 */ /* 0x0003e20000000200 */
[----:B------:R-:W-:Y:S02]  /*3910*/  BAR.SYNC.DEFER_BLOCKING 0x0 ;  /* 0x0000000000007b1d */ /* 0x000fe40000010000 */
[----:B------:R-:W-:Y:S01]  /*3920*/  IADD3 R20, R25, UR10, R0 ;  /* 0x0000000a19147c10 */ /* 0x000fe2000fffe000 */
[C---:B------:R-:W-:Y:S01]  /*3930*/  IMAD R0, R19.reuse, UR4, RZ ;  /* 0x0000000413007c24 */ /* 0x040fe2000f8e02ff */
[----:B------:R-:W-:Y:S01]  /*3940*/  ISETP.GE.AND P0, PT, R19, UR6, PT ;  /* 0x0000000613007c0c */ /* 0x000fe2000bf06270 */
[----:B0-----:R-:W-:Y:S01]  /*3950*/  IMAD R19, R3, R35, RZ ;  /* 0x0000002303137224 */ /* 0x001fe200078e02ff */
[----:B------:R-:W-:-:S02]  /*3960*/  ULDC.64 UR4, c[0x0][0x220] ;  /* 0x0000880000047ab9 */ /* 0x000fc40000000a00 */
[----:B------:R-:W-:Y:S02]  /*3970*/  ISETP.LT.AND P4, PT, R3, UR7, !P0 ;  /* 0x0000000703007c0c */ /* 0x000fe4000c781270 */
[----:B------:R-:W-:Y:S02]  /*3980*/  IADD3 R33, P1, R0, UR4, RZ ;  /* 0x0000000400217c10 */ /* 0x000fe4000ff3e0ff */
[----:B------:R-:W-:Y:S02]  /*3990*/  ISETP.LT.AND P6, PT, R4, UR7, !P0 ;  /* 0x0000000704007c0c */ /* 0x000fe4000c7c1270 */
[----:B-1----:R-:W-:Y:S01]  /*39a0*/  LEA.HI.X.SX32 R29, R0, UR5, 0x1, P1 ;  /* 0x00000005001d7c11 */ /* 0x002fe200088f0eff */
[----:B------:R-:W-:Y:S01]  /*39b0*/  IMAD R0, R35, 0x2, R19 ;  /* 0x0000000223007824 */ /* 0x000fe200078e0213 */
[-C--:B------:R-:W-:Y:S02]  /*39c0*/  IADD3 R2, P1, R19, R33.reuse, RZ ;  /* 0x0000002113027210 */ /* 0x080fe40007f3e0ff */
[----:B------:R-:W-:Y:S01]  /*39d0*/  ISETP.LT.AND P2, PT, R7, UR7, !P0 ;  /* 0x0000000707007c0c */ /* 0x000fe2000c741270 */
[----:B------:R-:W-:Y:S01]  /*39e0*/  IMAD R7, R35, 0x2, R0 ;  /* 0x0000000223077824 */ /* 0x000fe200078e0200 */
[----:B------:R-:W-:-:S02]  /*39f0*/  IADD3 R4, P5, R0, R33, RZ ;  /* 0x0000002100047210 */ /* 0x000fc40007fbe0ff */
[-C--:B------:R-:W-:Y:S02]  /*3a00*/  LEA.HI.X.SX32 R3, R19, R29.reuse, 0x1, P1 ;  /* 0x0000001d13037211 */ /* 0x080fe400008f0eff */
[----:B------:R-:W-:Y:S01]  /*3a10*/  ISETP.LT.AND P3, PT, R5, UR7, !P0 ;  /* 0x0000000705007c0c */ /* 0x000fe2000c761270 */
[----:B------:R-:W0:Y:S01]  /*3a20*/  LDS.128 R20, [R20] ;  /* 0x0000000014147984 */ /* 0x000e220000000c00 */
[----:B------:R-:W-:Y:S01]  /*3a30*/  LEA.HI.X.SX32 R5, R0, R29, 0x1, P5 ;  /* 0x0000001d00057211 */ /* 0x000fe200028f0eff */
[----:B------:R-:W-:Y:S01]  /*3a40*/  IMAD R0, R35, 0x2, R7 ;  /* 0x0000000223007824 */ /* 0x000fe200078e0207 */
[----:B------:R-:W-:Y:S02]  /*3a50*/  ISETP.LT.AND P1, PT, R6, UR7, !P0 ;  /* 0x0000000706007c0c */ /* 0x000fe4000c721270 */
[----:B------:R-:W-:Y:S02]  /*3a60*/  ISETP.LT.AND P5, PT, R8, UR7, !P0 ;  /* 0x0000000708007c0c */ /* 0x000fe4000c7a1270 */
[----:B0-----:R-:W-:-:S02]  /*3a70*/  PRMT R19, R20, 0x7770, RZ ;  /* 0x0000777014137816 */ /* 0x001fc400000000ff */
[----:B------:R-:W-:Y:S02]  /*3a80*/  PRMT R25, R21, 0x7770, RZ ;  /* 0x0000777015197816 */ /* 0x000fe400000000ff */
[----:B------:R-:W-:Y:S01]  /*3a90*/  PRMT R27, R22, 0x7770, RZ ;  /* 0x00007770161b7816 */ /* 0x000fe200000000ff */
[----:B------:R0:W-:Y:S01]  /*3aa0*/  @P4 STG.E.U8 desc[UR16][R2.64], R19 ;  /* 0x0000001302004986 */ /* 0x0001e2000c101110 */
[----:B------:R-:W-:-:S03]  /*3ab0*/  IADD3 R6, P4, R7, R33, RZ ;  /* 0x0000002107067210 */ /* 0x000fc60007f9e0ff */
[----:B------:R1:W-:Y:S01]  /*3ac0*/  @P6 STG.E.U8 desc[UR16][R4.64], R25 ;  /* 0x0000001904006986 */ /* 0x0003e2000c101110 */
[C---:B------:R-:W-:Y:S02]  /*3ad0*/  IADD3 R8, P6, R0.reuse, R33, RZ ;  /* 0x0000002100087210 */ /* 0x040fe40007fde0ff */
[-C--:B------:R-:W-:Y:S02]  /*3ae0*/  LEA.HI.X.SX32 R7, R7, R29.reuse, 0x1, P4 ;  /* 0x0000001d07077211 */ /* 0x080fe400020f0eff */
[----:B------:R-:W-:Y:S02]  /*3af0*/  ISETP.LT.AND P4, PT, R9, UR7, !P0 ;  /* 0x0000000709007c0c */ /* 0x000fe4000c781270 */
[----:B------:R-:W-:Y:S01]  /*3b00*/  LEA.HI.X.SX32 R9, R0, R29, 0x1, P6 ;  /* 0x0000001d00097211 */ /* 0x000fe200030f0eff */
[----:B0-----:R-:W-:Y:S01]  /*3b10*/  IMAD R3, R35, 0x2, R0 ;  /* 0x0000000223037824 */ /* 0x001fe200078e0200 */
[----:B------:R0:W-:Y:S01]  /*3b20*/  @P3 STG.E.U8 desc[UR16][R6.64], R27 ;  /* 0x0000001b06003986 */ /* 0x0001e2000c101110 */
[----:B------:R-:W-:-:S02]  /*3b30*/  ISETP.LT.AND P3, PT, R10, UR7, !P0 ;  /* 0x000000070a007c0c */ /* 0x000fc4000c761270 */
[----:B------:R-:W-:Y:S01]  /*3b40*/  IMAD R0, R35, 0x2, R3 ;  /* 0x0000000223007824 */ /* 0x000fe200078e0203 */
[----:B------:R-:W-:Y:S02]  /*3b50*/  IADD3 R2, P6, R3, R33, RZ ;  /* 0x0000002103027210 */ /* 0x000fe40007fde0ff */
[----:B------:R-:W-:Y:S01]  /*3b60*/  PRMT R19, R23, 0x7770, RZ ;  /* 0x0000777017137816 */ /* 0x000fe200000000ff */
[----:B------:R-:W-:Y:S01]  /*3b70*/  IMAD R10, R35, 0x2, R0 ;  /* 0x00000002230a7824 */ /* 0x000fe200078e0200 */
[----:B------:R-:W-:Y:S02]  /*3b80*/  LEA.HI.X.SX32 R3, R3, R29, 0x1, P6 ;  /* 0x0000001d03037211 */ /* 0x000fe400030f0eff */
[----:B-1----:R-:W-:Y:S01]  /*3b90*/  IADD3 R4, P6, R0, R33, RZ ;  /* 0x0000002100047210 */ /* 0x002fe20007fde0ff */
[----:B------:R1:W-:Y:S01]  /*3ba0*/  @P1 STG.E.U8 desc[UR16][R8.64], R19 ;  /* 0x0000001308001986 */ /* 0x0003e2000c101110 */
[----:B------:R-:W-:Y:S02]  /*3bb0*/  PRMT R25, R20, 0x7771, RZ ;  /* 0x0000777114197816 */ /* 0x000fe400000000ff */
[----:B------:R-:W-:Y:S01]  /*3bc0*/  LEA.HI.X.SX32 R5, R0, R29, 0x1, P6 ;  /* 0x0000001d00057211 */ /* 0x000fe200030f0eff */
[----:B------:R-:W-:Y:S01]  /*3bd0*/  IMAD R0, R35, 0x2, R10 ;  /* 0x0000000223007824 */ /* 0x000fe200078e020a */
[----:B0-----:R-:W-:Y:S01]  /*3be0*/  IADD3 R6, P6, R10, R33, RZ ;  /* 0x000000210a067210 */ /* 0x001fe20007fde0ff */
[----:B------:R0:W-:Y:S01]  /*3bf0*/  @P2 STG.E.U8 desc[UR16][R2.64], R25 ;  /* 0x0000001902002986 */ /* 0x0001e2000c101110 */
[----:B------:R-:W-:-:S02]  /*3c00*/  ISETP.LT.AND P1, PT, R11, UR7, !P0 ;  /* 0x000000070b007c0c */ /* 0x000fc4000c721270 */
[----:B------:R-:W-:Y:S02]  /*3c10*/  LEA.HI.X.SX32 R7, R10, R29, 0x1, P6 ;  /* 0x0000001d0a077211 */ /* 0x000fe400030f0eff */
[----:B------:R-:W-:Y:S02]  /*3c20*/  PRMT R11, R21, 0x7771, RZ ;  /* 0x00007771150b7816 */ /* 0x000fe400000000ff */
[----:B-1----:R-:W-:Y:S02]  /*3c30*/  IADD3 R8, P6, R0, R33, RZ ;  /* 0x0000002100087210 */ /* 0x002fe40007fde0ff */
[----:B------:R-:W-:Y:S01]  /*3c40*/  PRMT R19, R22, 0x7771, RZ ;  /* 0x0000777116137816 */ /* 0x000fe200000000ff */
[----:B------:R1:W-:Y:S01]  /*3c50*/  @P5 STG.E.U8 desc[UR16][R4.64], R11 ;  /* 0x0000000b04005986 */ /* 0x0003e2000c101110 */
[----:B------:R-:W-:Y:S01]  /*3c60*/  LEA.HI.X.SX32 R9, R0, R29, 0x1, P6 ;  /* 0x0000001d00097211 */ /* 0x000fe200030f0eff */
[----:B0-----:R-:W-:Y:S01]  /*3c70*/  IMAD R3, R35, 0x2, R0 ;  /* 0x0000000223037824 */ /* 0x001fe200078e0200 */
[----:B------:R-:W-:Y:S01]  /*3c80*/  ISETP.LT.AND P5, PT, R13, UR7, !P0 ;  /* 0x000000070d007c0c */ /* 0x000fe2000c7a1270 */
[----:B------:R0:W-:Y:S01]  /*3c90*/  @P4 STG.E.U8 desc[UR16][R6.64], R19 ;  /* 0x0000001306004986 */ /* 0x0001e2000c101110 */
[----:B------:R-:W-:Y:S01]  /*3ca0*/  ISETP.LT.AND P2, PT, R12, UR7, !P0 ;  /* 0x000000070c007c0c */ /* 0x000fe2000c741270 */
[----:B------:R-:W-:Y:S01]  /*3cb0*/  IMAD R0, R35, 0x2, R3 ;  /* 0x0000000223007824 */ /* 0x000fe200078e0203 */
[----:B------:R-:W-:-:S02]  /*3cc0*/  IADD3 R2, P6, R3, R33, RZ ;  /* 0x0000002103027210 */ /* 0x000fc40007fde0ff */
[----:B------:R-:W-:Y:S02]  /*3cd0*/  PRMT R13, R23, 0x7771, RZ ;  /* 0x00007771170d7816 */ /* 0x000fe400000000ff */
[----:B------:R-:W-:Y:S01]  /*3ce0*/  LEA.HI.X.SX32 R3, R3, R29, 0x1, P6 ;  /* 0x0000001d03037211 */ /* 0x000fe200030f0eff */
[----:B-1----:R-:W-:Y:S01]  /*3cf0*/  IMAD R11, R35, 0x2, R0 ;  /* 0x00000002230b7824 */ /* 0x002fe200078e0200 */
[C---:B------:R-:W-:Y:S01]  /*3d00*/  IADD3 R4, P6, R0.reuse, R33, RZ ;  /* 0x0000002100047210 */ /* 0x040fe20007fde0ff */
[----:B------:R1:W-:Y:S01]  /*3d10*/  @P3 STG.E.U8 desc[UR16][R8.64], R13 ;  /* 0x0000000d08003986 */ /* 0x0003e2000c101110 */
[----:B------:R-:W-:Y:S02]  /*3d20*/  ISETP.LT.AND P3, PT, R15, UR7, !P0 ;  /* 0x000000070f007c0c */ /* 0x000fe4000c761270 */
[----:B------:R-:W-:Y:S01]  /*3d30*/  LEA.HI.X.SX32 R5, R0, R29, 0x1, P6 ;  /* 0x0000001d00057211 */ /* 0x000fe200030f0eff */
[----:B------:R-:W-:Y:S01]  /*3d40*/  IMAD R0, R35, 0x2, R11 ;  /* 0x0000000223007824 */ /* 0x000fe200078e020b */
[----:B0-----:R-:W-:-:S02]  /*3d50*/  PRMT R19, R20, 0x7772, RZ ;  /* 0x0000777214137816 */ /* 0x001fc400000000ff */
[----:B------:R-:W-:Y:S01]  /*3d60*/  PRMT R15, R21, 0x7772, RZ ;  /* 0x00007772150f7816 */ /* 0x000fe200000000ff */
[----:B------:R-:W-:Y:S01]  /*3d70*/  IMAD R12, R35, 0x2, R0 ;  /* 0x00000002230c7824 */ /* 0x000fe200078e0200 */
[----:B------:R-:W-:Y:S01]  /*3d80*/  ISETP.LT.AND P4, PT, R14, UR7, !P0 ;  /* 0x000000070e007c0c */ /* 0x000fe2000c781270 */
[----:B------:R0:W-:Y:S01]  /*3d90*/  @P1 STG.E.U8 desc[UR16][R2.64], R19 ;  /* 0x0000001302001986 */ /* 0x0001e2000c101110 */
[-C--:B------:R-:W-:Y:S01]  /*3da0*/  IADD3 R6, P1, R11, R33.reuse, RZ ;  /* 0x000000210b067210 */ /* 0x080fe20007f3e0ff */
[C---:B-1----:R-:W-:Y:S01]  /*3db0*/  IMAD R13, R35.reuse, 0x2, R12 ;  /* 0x00000002230d7824 */ /* 0x042fe200078e020c */
[-C--:B------:R-:W-:Y:S01]  /*3dc0*/  IADD3 R10, P6, R12, R33.reuse, RZ ;  /* 0x000000210c0a7210 */ /* 0x080fe20007fde0ff */
[----:B------:R1:W-:Y:S01]  /*3dd0*/  @P2 STG.E.U8 desc[UR16][R4.64], R15 ;  /* 0x0000000f04002986 */ /* 0x0003e2000c101110 */
[----:B------:R-:W-:Y:S01]  /*3de0*/  IADD3 R8, P2, R0, R33, RZ ;  /* 0x0000002100087210 */ /* 0x000fe20007f5e0ff */
[----:B------:R-:W-:Y:S01]  /*3df0*/  IMAD R14, R35, 0x2, R13 ;  /* 0x00000002230e7824 */ /* 0x000fe200078e020d */
[----:B------:R-:W-:-:S02]  /*3e00*/  LEA.HI.X.SX32 R7, R11, R29, 0x1, P1 ;  /* 0x0000001d0b077211 */ /* 0x000fc400008f0eff */
[-C--:B------:R-:W-:Y:S01]  /*3e10*/  LEA.HI.X.SX32 R9, R0, R29.reuse, 0x1, P2 ;  /* 0x0000001d00097211 */ /* 0x080fe200010f0eff */
[----:B------:R-:W-:Y:S01]  /*3e20*/  IMAD R0, R35, 0x2, R14 ;  /* 0x0000000223007824 */ /* 0x000fe200078e020e */
[----:B------:R-:W-:Y:S02]  /*3e30*/  ISETP.LT.AND P2, PT, R16, UR7, !P0 ;  /* 0x0000000710007c0c */ /* 0x000fe4000c741270 */
[----:B------:R-:W-:Y:S02]  /*3e40*/  LEA.HI.X.SX32 R11, R12, R29, 0x1, P6 ;  /* 0x0000001d0c0b7211 */ /* 0x000fe400030f0eff */
[-C--:B0-----:R-:W-:Y:S02]  /*3e50*/  IADD3 R2, P6, R13, R33.reuse, RZ ;  /* 0x000000210d027210 */ /* 0x081fe40007fde0ff */
[----:B-1----:R-:W-:Y:S02]  /*3e60*/  IADD3 R4, P1, R14, R33, RZ ;  /* 0x000000210e047210 */ /* 0x002fe40007f3e0ff */
[----:B------:R-:W-:-:S02]  /*3e70*/  PRMT R25, R22, 0x7772, RZ ;  /* 0x0000777216197816 */ /* 0x000fc400000000ff */
[-C--:B------:R-:W-:Y:S02]  /*3e80*/  LEA.HI.X.SX32 R5, R14, R29.reuse, 0x1, P1 ;  /* 0x0000001d0e057211 */ /* 0x080fe400008f0eff */
[----:B------:R-:W-:Y:S01]  /*3e90*/  ISETP.LT.AND P1, PT, R17, UR7, !P0 ;  /* 0x0000000711007c0c */ /* 0x000fe2000c721270 */
[----:B------:R0:W-:Y:S01]  /*3ea0*/  @P5 STG.E.U8 desc[UR16][R6.64], R25 ;  /* 0x0000001906005986 */ /* 0x0001e2000c101110 */
[----:B------:R-:W-:Y:S02]  /*3eb0*/  ISETP.LT.AND P0, PT, R18, UR7, !P0 ;  /* 0x0000000712007c0c */ /* 0x000fe4000c701270 */
[----:B------:R-:W-:Y:S02]  /*3ec0*/  PRMT R19, R23, 0x7772, RZ ;  /* 0x0000777217137816 */ /* 0x000fe400000000ff */
[----:B------:R-:W-:Y:S02]  /*3ed0*/  PRMT R17, R20, 0x7773, RZ ;  /* 0x0000777314117816 */ /* 0x000fe400000000ff */
[----:B------:R-:W-:Y:S01]  /*3ee0*/  LEA.HI.X.SX32 R3, R13, R29, 0x1, P6 ;  /* 0x0000001d0d037211 */ /* 0x000fe200030f0eff */
[----:B------:R0:W-:Y:S01]  /*3ef0*/  @P4 STG.E.U8 desc[UR16][R8.64], R19 ;  /* 0x0000001308004986 */ /* 0x0001e2000c101110 */
[----:B------:R-:W-:-:S02]  /*3f00*/  PRMT R21, R21, 0x7773, RZ ;  /* 0x0000777315157816 */ /* 0x000fc400000000ff */
[----:B------:R-:W-:Y:S01]  /*3f10*/  PRMT R15, R22, 0x7773, RZ ;  /* 0x00007773160f7816 */ /* 0x000fe200000000ff */
[----:B------:R0:W-:Y:S01]  /*3f20*/  @P3 STG.E.U8 desc[UR16][R10.64], R17 ;  /* 0x000000110a003986 */ /* 0x0001e2000c101110 */
[C---:B------:R-:W-:Y:S02]  /*3f30*/  IADD3 R12, P6, R0.reuse, R33, RZ ;  /* 0x00000021000c7210 */ /* 0x040fe40007fde0ff */
[----:B------:R-:W-:Y:S01]  /*3f40*/  PRMT R23, R23, 0x7773, RZ ;  /* 0x0000777317177816 */ /* 0x000fe200000000ff */
[----:B------:R0:W-:Y:S01]  /*3f50*/  @P2 STG.E.U8 desc[UR16][R2.64], R21 ;  /* 0x0000001502002986 */ /* 0x0001e2000c101110 */
[----:B------:R-:W-:-:S03]  /*3f60*/  LEA.HI.X.SX32 R13, R0, R29, 0x1, P6 ;  /* 0x0000001d000d7211 */ /* 0x000fc600030f0eff */
[----:B------:R0:W-:Y:S01]  /*3f70*/  @P1 STG.E.U8 desc[UR16][R4.64], R15 ;  /* 0x0000000f04001986 */ /* 0x0001e2000c101110 */
[----:B------:R-:W-:Y:S05]  /*3f80*/  @!P0 EXIT ;  /* 0x000000000000894d */ /* 0x000fea0003800000 */
[----:B------:R-:W-:Y:S01]  /*3f90*/  STG.E.U8 desc[UR16][R12.64], R23 ;  /* 0x000000170c007986 */ /* 0x000fe2000c101110 */
[----:B------:R-:W-:Y:S05]  /*3fa0*/  EXIT ;  /* 0x000000000000794d */ /* 0x000fea0003800000 */
.L_x_3:
[----:B------:R-:W-:-:S00]  /*3fb0*/  BRA `(.L_x_3) ;  /* 0xfffffffc00fc7947 */ /* 0x000fc0000383ffff */
[----:B------:R-:W-:-:S00]  /*3fc0*/  NOP ;  /* 0x0000000000007918 */ /* 0x000fc00000000000 */
        /* <DEDUP_REMOVED lines=11> */
.L_x_4:


//--------------------- .nv.shared.matmul_kernel  --------------------------
	.section	.nv.shared.matmul_kernel,"aw",@nobits
	.sectionflags	@""
	.align	16
	.zero		1024


//--------------------- .nv.shared.reserved.0     --------------------------
	.section	.nv.shared.reserved.0,"aw",@nobits
	.weak		__nv_reservedSMEM_offset_0_alias
	.size		__nv_reservedSMEM_offset_0_alias, 0, 0
	.other		__nv_reservedSMEM_offset_0_alias,@"STO_CUDA_RESERVED_SHARED STV_DEFAULT"
__nv_reservedSMEM_offset_0_alias:
	.zero		0


//--------------------- .nv.constant0.matmul_kernel --------------------------
	.section	.nv.constant0.matmul_kernel,"a",@progbits
	.sectionflags	@""
	.align	4
.nv.constant0.matmul_kernel:
	.zero		608


//--------------------- SYMBOLS --------------------------

	.type		.nv.reservedSmem.offset0,@object
	.size		.nv.reservedSmem.offset0,0x4
